	.target	sm_100a

	.elftype	@"ET_EXEC"


//--------------------- .note.nv.tkinfo           --------------------------
	.section	.note.nv.tkinfo,"",@"SHT_NOTE"
	.sectionflags	@"SHF_NOTE_NV_TKINFO"
	.tkinfo
        /*0018*/ 	.word	0x00000002
        /*0030*/ 	.string	""
        /*0030*/ 	.string	"ptxas"
        /*0030*/ 	.string	"Cuda compilation tools, release 13.0, V13.0.88"
        /*0030*/ 	.string	"Build cuda_13.0.r13.0/compiler.36424714_0"
        /*0030*/ 	.string	"-arch sm_100a -m 64 "



//--------------------- .note.nv.cuinfo           --------------------------
	.section	.note.nv.cuinfo,"",@"SHT_NOTE"
	.sectionflags	@"SHF_NOTE_NV_CUINFO"
        /*0018*/ 	.short	0x0002
        /*001a*/ 	.short	0x0064
        /*001c*/ 	.short	0x0082
	.zero		2


//--------------------- .nv.info                  --------------------------
	.section	.nv.info,"",@"SHT_CUDA_INFO"
	.align	4


	//----- nvinfo : EIATTR_REGCOUNT
	.align		4
        /*0000*/ 	.byte	0x04, 0x2f
        /*0002*/ 	.short	(.L_19 - .L_18)
	.align		4
.L_18:
        /*0004*/ 	.word	index@(_ZN7cutlass13device_kernelINS_4gemm6kernel13GemmUniversalIN4cute5tupleIJiiiiEEENS1_10collective13CollectiveMmaINS1_35MainloopSm100TmaUmmaWarpSpecializedILi2ELi2ELi4ENS5_IJNS4_1CILi1EEESB_SB_EEEEENS5_IJNSA_ILi64EEESE_NSA_ILi32EEEEEENS_12float_e5m2_tENS5_IJlSB_lEEESH_SI_NS4_8TiledMMAINS4_8MMA_AtomIJNS4_10MMA_TraitsINS4_19SM100_MMA_F8F6F4_SSEJSH_SH_fSE_SE_NS4_17integral_constantINS4_4UMMA5MajorELSP_0EEESQ_NSN_INSO_7ScaleInELSR_0EEESS_EEEEEENS4_6LayoutISC_NS5_IJNSA_ILi0EEESW_SW_EEEEENS5_IJNS4_10UnderscoreESZ_SZ_EEEEENS4_13SM90_TMA_LOADENS4_14ComposedLayoutINS4_7SwizzleILi1ELi4ELi3EEENS4_18smem_ptr_flag_bitsILi8EEENSV_INS5_IJNSA_ILi8EEESF_EEENS5_IJSF_SB_EEEEEEEvNS4_8identityES12_S1C_vS1D_EENS_8epilogue10collective18CollectiveEpilogueINS1F_23Sm100TmaWarpSpecializedILi1ELi1ELi32ELb0ELb0EEEJSG_NS5_IJNSV_ISE_SB_EES1K_EEESH_SI_SH_SI_NS1F_6fusion15FusionCallbacksIS1J_NS1M_17LinearCombinationISH_fSH_fLNS_15FloatRoundStyleE2EEESG_S1L_JEEENS4_5SM1004TMEM4LOAD26SM100_TMEM_LOAD_16dp32b32xES12_NS13_INS14_ILi2ELi4ELi3EEES17_NSV_INS5_IJS18_SE_EEENS5_IJSE_SB_EEEEEEENS4_39AutoVectorizingCopyWithAssumedAlignmentILi128EEENS4_14SM90_TMA_STOREES20_S22_S22_EEEvvEEEEvNT_6ParamsE)
        /*0008*/ 	.word	0x00000078


	//----- nvinfo : EIATTR_FRAME_SIZE
	.align		4
.L_19:
        /*000c*/ 	.byte	0x04, 0x11
        /*000e*/ 	.short	(.L_21 - .L_20)
	.align		4
.L_20:
        /*0010*/ 	.word	index@($__internal_2_$__cuda_sm10x_tcgen05_guardrail_trap_unallocated_columns_being_dealloced)
        /*0014*/ 	.word	0x00000000


	//----- nvinfo : EIATTR_FRAME_SIZE
	.align		4
.L_21:
        /*0018*/ 	.byte	0x04, 0x11
        /*001a*/ 	.short	(.L_23 - .L_22)
	.align		4
.L_22:
        /*001c*/ 	.word	index@($__internal_1_$__cuda_sm10x_tcgen05_guardrail_trap_phase_invalid_during_alloc)
        /*0020*/ 	.word	0x00000000


	//----- nvinfo : EIATTR_FRAME_SIZE
	.align		4
.L_23:
        /*0024*/ 	.byte	0x04, 0x11
        /*0026*/ 	.short	(.L_25 - .L_24)
	.align		4
.L_24:
        /*0028*/ 	.word	index@($__internal_0_$__cuda_sm10x_tcgen05_guardrail_trap_col_being_dealloced_not_returned_by_alloc)
        /*002c*/ 	.word	0x00000000


	//----- nvinfo : EIATTR_FRAME_SIZE
	.align		4
.L_25:
        /*0030*/ 	.byte	0x04, 0x11
        /*0032*/ 	.short	(.L_27 - .L_26)
	.align		4
.L_26:
        /*0034*/ 	.word	index@(_ZN7cutlass13device_kernelINS_4gemm6kernel13GemmUniversalIN4cute5tupleIJiiiiEEENS1_10collective13CollectiveMmaINS1_35MainloopSm100TmaUmmaWarpSpecializedILi2ELi2ELi4ENS5_IJNS4_1CILi1EEESB_SB_EEEEENS5_IJNSA_ILi64EEESE_NSA_ILi32EEEEEENS_12float_e5m2_tENS5_IJlSB_lEEESH_SI_NS4_8TiledMMAINS4_8MMA_AtomIJNS4_10MMA_TraitsINS4_19SM100_MMA_F8F6F4_SSEJSH_SH_fSE_SE_NS4_17integral_constantINS4_4UMMA5MajorELSP_0EEESQ_NSN_INSO_7ScaleInELSR_0EEESS_EEEEEENS4_6LayoutISC_NS5_IJNSA_ILi0EEESW_SW_EEEEENS5_IJNS4_10UnderscoreESZ_SZ_EEEEENS4_13SM90_TMA_LOADENS4_14ComposedLayoutINS4_7SwizzleILi1ELi4ELi3EEENS4_18smem_ptr_flag_bitsILi8EEENSV_INS5_IJNSA_ILi8EEESF_EEENS5_IJSF_SB_EEEEEEEvNS4_8identityES12_S1C_vS1D_EENS_8epilogue10collective18CollectiveEpilogueINS1F_23Sm100TmaWarpSpecializedILi1ELi1ELi32ELb0ELb0EEEJSG_NS5_IJNSV_ISE_SB_EES1K_EEESH_SI_SH_SI_NS1F_6fusion15FusionCallbacksIS1J_NS1M_17LinearCombinationISH_fSH_fLNS_15FloatRoundStyleE2EEESG_S1L_JEEENS4_5SM1004TMEM4LOAD26SM100_TMEM_LOAD_16dp32b32xES12_NS13_INS14_ILi2ELi4ELi3EEES17_NSV_INS5_IJS18_SE_EEENS5_IJSE_SB_EEEEEEENS4_39AutoVectorizingCopyWithAssumedAlignmentILi128EEENS4_14SM90_TMA_STOREES20_S22_S22_EEEvvEEEEvNT_6ParamsE)
        /*0038*/ 	.word	0x00000000


	//----- nvinfo : EIATTR_MIN_STACK_SIZE
	.align		4
.L_27:
        /*003c*/ 	.byte	0x04, 0x12
        /*003e*/ 	.short	(.L_29 - .L_28)
	.align		4
.L_28:
        /*0040*/ 	.word	index@(_ZN7cutlass13device_kernelINS_4gemm6kernel13GemmUniversalIN4cute5tupleIJiiiiEEENS1_10collective13CollectiveMmaINS1_35MainloopSm100TmaUmmaWarpSpecializedILi2ELi2ELi4ENS5_IJNS4_1CILi1EEESB_SB_EEEEENS5_IJNSA_ILi64EEESE_NSA_ILi32EEEEEENS_12float_e5m2_tENS5_IJlSB_lEEESH_SI_NS4_8TiledMMAINS4_8MMA_AtomIJNS4_10MMA_TraitsINS4_19SM100_MMA_F8F6F4_SSEJSH_SH_fSE_SE_NS4_17integral_constantINS4_4UMMA5MajorELSP_0EEESQ_NSN_INSO_7ScaleInELSR_0EEESS_EEEEEENS4_6LayoutISC_NS5_IJNSA_ILi0EEESW_SW_EEEEENS5_IJNS4_10UnderscoreESZ_SZ_EEEEENS4_13SM90_TMA_LOADENS4_14ComposedLayoutINS4_7SwizzleILi1ELi4ELi3EEENS4_18smem_ptr_flag_bitsILi8EEENSV_INS5_IJNSA_ILi8EEESF_EEENS5_IJSF_SB_EEEEEEEvNS4_8identityES12_S1C_vS1D_EENS_8epilogue10collective18CollectiveEpilogueINS1F_23Sm100TmaWarpSpecializedILi1ELi1ELi32ELb0ELb0EEEJSG_NS5_IJNSV_ISE_SB_EES1K_EEESH_SI_SH_SI_NS1F_6fusion15FusionCallbacksIS1J_NS1M_17LinearCombinationISH_fSH_fLNS_15FloatRoundStyleE2EEESG_S1L_JEEENS4_5SM1004TMEM4LOAD26SM100_TMEM_LOAD_16dp32b32xES12_NS13_INS14_ILi2ELi4ELi3EEES17_NSV_INS5_IJS18_SE_EEENS5_IJSE_SB_EEEEEEENS4_39AutoVectorizingCopyWithAssumedAlignmentILi128EEENS4_14SM90_TMA_STOREES20_S22_S22_EEEvvEEEEvNT_6ParamsE)
        /*0044*/ 	.word	0x00000000
.L_29:


//--------------------- .nv.compat                --------------------------
	.section	.nv.compat,"",@"SHT_CUDA_COMPAT_INFO"
	.align	4
        /*0000*/ 	.byte	0x02, 0x09, 0x01, 0x00, 0x02, 0x02, 0x02, 0x00, 0x02, 0x05, 0x05, 0x00, 0x03, 0x07, 0x01, 0x01
        /*0010*/ 	.byte	0x02, 0x03, 0x01, 0x00, 0x02, 0x06, 0x01, 0x00, 0x04, 0x0b, 0x08, 0x00, 0x09, 0x00, 0x00, 0x00
        /*0020*/ 	.byte	0x00, 0x00, 0x00, 0x00


//--------------------- .nv.info._ZN7cutlass13device_kernelINS_4gemm6kernel13GemmUniversalIN4cute5tupleIJiiiiEEENS1_10collective13CollectiveMmaINS1_35MainloopSm100TmaUmmaWarpSpecializedILi2ELi2ELi4ENS5_IJNS4_1CILi1EEESB_SB_EEEEENS5_IJNSA_ILi64EEESE_NSA_ILi32EEEEEENS_12float_e5m2_tENS5_IJlSB_lEEESH_SI_NS4_8TiledMMAINS4_8MMA_AtomIJNS4_10MMA_TraitsINS4_19SM100_MMA_F8F6F4_SSEJSH_SH_fSE_SE_NS4_17integral_constantINS4_4UMMA5MajorELSP_0EEESQ_NSN_INSO_7ScaleInELSR_0EEESS_EEEEEENS4_6LayoutISC_NS5_IJNSA_ILi0EEESW_SW_EEEEENS5_IJNS4_10UnderscoreESZ_SZ_EEEEENS4_13SM90_TMA_LOADENS4_14ComposedLayoutINS4_7SwizzleILi1ELi4ELi3EEENS4_18smem_ptr_flag_bitsILi8EEENSV_INS5_IJNSA_ILi8EEESF_EEENS5_IJSF_SB_EEEEEEEvNS4_8identityES12_S1C_vS1D_EENS_8epilogue10collective18CollectiveEpilogueINS1F_23Sm100TmaWarpSpecializedILi1ELi1ELi32ELb0ELb0EEEJSG_NS5_IJNSV_ISE_SB_EES1K_EEESH_SI_SH_SI_NS1F_6fusion15FusionCallbacksIS1J_NS1M_17LinearCombinationISH_fSH_fLNS_15FloatRoundStyleE2EEESG_S1L_JEEENS4_5SM1004TMEM4LOAD26SM100_TMEM_LOAD_16dp32b32xES12_NS13_INS14_ILi2ELi4ELi3EEES17_NSV_INS5_IJS18_SE_EEENS5_IJSE_SB_EEEEEEENS4_39AutoVectorizingCopyWithAssumedAlignmentILi128EEENS4_14SM90_TMA_STOREES20_S22_S22_EEEvvEEEEvNT_6ParamsE --------------------------
	.section	.nv.info._ZN7cutlass13device_kernelINS_4gemm6kernel13GemmUniversalIN4cute5tupleIJiiiiEEENS1_10collective13CollectiveMmaINS1_35MainloopSm100TmaUmmaWarpSpecializedILi2ELi2ELi4ENS5_IJNS4_1CILi1EEESB_SB_EEEEENS5_IJNSA_ILi64EEESE_NSA_ILi32EEEEEENS_12float_e5m2_tENS5_IJlSB_lEEESH_SI_NS4_8TiledMMAINS4_8MMA_AtomIJNS4_10MMA_TraitsINS4_19SM100_MMA_F8F6F4_SSEJSH_SH_fSE_SE_NS4_17integral_constantINS4_4UMMA5MajorELSP_0EEESQ_NSN_INSO_7ScaleInELSR_0EEESS_EEEEEENS4_6LayoutISC_NS5_IJNSA_ILi0EEESW_SW_EEEEENS5_IJNS4_10UnderscoreESZ_SZ_EEEEENS4_13SM90_TMA_LOADENS4_14ComposedLayoutINS4_7SwizzleILi1ELi4ELi3EEENS4_18smem_ptr_flag_bitsILi8EEENSV_INS5_IJNSA_ILi8EEESF_EEENS5_IJSF_SB_EEEEEEEvNS4_8identityES12_S1C_vS1D_EENS_8epilogue10collective18CollectiveEpilogueINS1F_23Sm100TmaWarpSpecializedILi1ELi1ELi32ELb0ELb0EEEJSG_NS5_IJNSV_ISE_SB_EES1K_EEESH_SI_SH_SI_NS1F_6fusion15FusionCallbacksIS1J_NS1M_17LinearCombinationISH_fSH_fLNS_15FloatRoundStyleE2EEESG_S1L_JEEENS4_5SM1004TMEM4LOAD26SM100_TMEM_LOAD_16dp32b32xES12_NS13_INS14_ILi2ELi4ELi3EEES17_NSV_INS5_IJS18_SE_EEENS5_IJSE_SB_EEEEEEENS4_39AutoVectorizingCopyWithAssumedAlignmentILi128EEENS4_14SM90_TMA_STOREES20_S22_S22_EEEvvEEEEvNT_6ParamsE,"",@"SHT_CUDA_INFO"
	.sectionflags	@""
	.align	4


	//----- nvinfo : EIATTR_CUDA_API_VERSION
	.align		4
        /*0000*/ 	.byte	0x04, 0x37
        /*0002*/ 	.short	(.L_31 - .L_30)
.L_30:
        /*0004*/ 	.word	0x00000082


	//----- nvinfo : EIATTR_KPARAM_INFO
	.align		4
.L_31:
        /*0008*/ 	.byte	0x04, 0x17
        /*000a*/ 	.short	(.L_33 - .L_32)
.L_32:
        /*000c*/ 	.word	0x00000000
        /*0010*/ 	.short	0x0000
        /*0012*/ 	.short	0x0000
        /*0014*/ 	.byte	0x00, 0xf0, 0x01, 0x20


	//----- nvinfo : EIATTR_AT_ENTRY_FRAGMENTS
	.align		4
.L_33:
        /*0018*/ 	.byte	0x04, 0x4f
        /*001a*/ 	.short	(.L_35 - .L_34)


	//   ....[0]....
.L_34:
        /*001c*/ 	.word	0x00000006


	//----- nvinfo : EIATTR_RESERVED_SMEM_USED
	.align		4
.L_35:
        /*0020*/ 	.byte	0x01, 0x41
	.zero		2


	//----- nvinfo : EIATTR_SPARSE_MMA_MASK
	.align		4
        /*0024*/ 	.byte	0x03, 0x50
        /*0026*/ 	.short	0x0000


	//----- nvinfo : EIATTR_TCGEN05_1CTA_USED
	.align		4
        /*0028*/ 	.byte	0x01, 0x51
	.zero		2


	//----- nvinfo : EIATTR_MAXREG_COUNT
	.align		4
        /*002c*/ 	.byte	0x03, 0x1b
        /*002e*/ 	.short	0x00ff


	//----- nvinfo : EIATTR_NUM_BARRIERS
	.align		4
        /*0030*/ 	.byte	0x02, 0x4c
        /*0032*/ 	.byte	0x07
	.zero		1


	//----- nvinfo : EIATTR_EXTERNS
	.align		4
        /*0034*/ 	.byte	0x04, 0x0f
        /*0036*/ 	.short	(.L_37 - .L_36)


	//   ....[0]....
	.align		4
.L_36:
        /*0038*/ 	.word	index@(__assertfail)


	//----- nvinfo : EIATTR_MERCURY_ISA_VERSION
	.align		4
.L_37:
        /*003c*/ 	.byte	0x03, 0x5f
        /*003e*/ 	.short	0x0101


	//----- nvinfo : EIATTR_INT_WARP_WIDE_INSTR_OFFSETS
	.align		4
        /*0040*/ 	.byte	0x04, 0x31
        /*0042*/ 	.short	(.L_39 - .L_38)


	//   ....[0]....
.L_38:
        /*0044*/ 	.word	0x00001d20


	//   ....[1]....
        /*0048*/ 	.word	0x00003560


	//   ....[2]....
        /*004c*/ 	.word	0x00003580


	//   ....[3]....
        /*0050*/ 	.word	0x000035b0


	//   ....[4]....
        /*0054*/ 	.word	0x00003fc0


	//   ....[5]....
        /*0058*/ 	.word	0x000040b0


	//----- nvinfo : EIATTR_COOP_GROUP_MASK_REGIDS
	.align		4
.L_39:
        /*005c*/ 	.byte	0x04, 0x29
        /*005e*/ 	.short	(.L_41 - .L_40)


	//   ....[0]....
.L_40:
        /*0060*/ 	.word	0xffffffff


	//   ....[1]....
        /*0064*/ 	.word	0xffffffff


	//   ....[2]....
        /*0068*/ 	.word	0xffffffff


	//   ....[3]....
        /*006c*/ 	.word	0xffffffff


	//   ....[4]....
        /*0070*/ 	.word	0xffffffff


	//   ....[5]....
        /*0074*/ 	.word	0xffffffff


	//   ....[6]....
        /*0078*/ 	.word	0xffffffff


	//   ....[7]....
        /*007c*/ 	.word	0xffffffff


	//   ....[8]....
        /*0080*/ 	.word	0xffffffff


	//   ....[9]....
        /*0084*/ 	.word	0xffffffff


	//   ....[10]....
        /*0088*/ 	.word	0xffffffff


	//   ....[11]....
        /*008c*/ 	.word	0xffffffff


	//   ....[12]....
        /*0090*/ 	.word	0xffffffff


	//----- nvinfo : EIATTR_COOP_GROUP_INSTR_OFFSETS
	.align		4
.L_41:
        /*0094*/ 	.byte	0x04, 0x28
        /*0096*/ 	.short	(.L_43 - .L_42)


	//   ....[0]....
.L_42:
        /*0098*/ 	.word	0x00000090


	//   ....[1]....
        /*009c*/ 	.word	0x000004d0


	//   ....[2]....
        /*00a0*/ 	.word	0x00000600


	//   ....[3]....
        /*00a4*/ 	.word	0x00000740


	//   ....[4]....
        /*00a8*/ 	.word	0x00000840


	//   ....[5]....
        /*00ac*/ 	.word	0x000009b0


	//   ....[6]....
        /*00b0*/ 	.word	0x00000b50


	//   ....[7]....
        /*00b4*/ 	.word	0x00001c00


	//   ....[8]....
        /*00b8*/ 	.word	0x000028c0


	//   ....[9]....
        /*00bc*/ 	.word	0x00002ad0


	//   ....[10]....
        /*00c0*/ 	.word	0x00002b00


	//   ....[11]....
        /*00c4*/ 	.word	0x00003440


	//   ....[12]....
        /*00c8*/ 	.word	0x00003670


	//----- nvinfo : EIATTR_VRC_CTA_INIT_COUNT
	.align		4
.L_43:
        /*00cc*/ 	.byte	0x02, 0x4a
        /*00ce*/ 	.byte	0x80
	.zero		1


	//----- nvinfo : EIATTR_SYSCALL_OFFSETS
	.align		4
        /*00d0*/ 	.byte	0x04, 0x46
        /*00d2*/ 	.short	(.L_45 - .L_44)


	//   ....[0]....
.L_44:
        /*00d4*/ 	.word	0x00004ad0


	//   ....[1]....
        /*00d8*/ 	.word	0x00004c10


	//   ....[2]....
        /*00dc*/ 	.word	0x00005370


	//----- nvinfo : EIATTR_MBARRIER_INSTR_OFFSETS
	.align		4
.L_45:
        /*00e0*/ 	.byte	0x04, 0x39
        /*00e2*/ 	.short	(.L_47 - .L_46)


	//   ....[0]....
.L_46:
        /*00e4*/ 	.word	0x000005b0
        /*00e8*/ 	.word	0x000000ff
        /*00ec*/ 	.word	0x00000000
        /*00f0*/ 	.short	0x0100
        /*00f2*/ 	.byte	0x05
	.zero		1


	//   ....[1]....
        /*00f4*/ 	.word	0x000005c0
        /*00f8*/ 	.word	0x000000ff
        /*00fc*/ 	.word	0x00000010
        /*0100*/ 	.short	0x0100
        /*0102*/ 	.byte	0x05
	.zero		1


	//   ....[2]....
        /*0104*/ 	.word	0x000005d0
        /*0108*/ 	.word	0x000000ff
        /*010c*/ 	.word	0x00000008
        /*0110*/ 	.short	0x0100
        /*0112*/ 	.byte	0x05
	.zero		1


	//   ....[3]....
        /*0114*/ 	.word	0x000005e0
        /*0118*/ 	.word	0x000000ff
        /*011c*/ 	.word	0x00000018
        /*0120*/ 	.short	0x0100
        /*0122*/ 	.byte	0x05
	.zero		1


	//   ....[4]....
        /*0124*/ 	.word	0x00000710
        /*0128*/ 	.word	0x000000ff
        /*012c*/ 	.word	0x00000020
        /*0130*/ 	.short	0x0100
        /*0132*/ 	.byte	0x06
	.zero		1


	//   ....[5]....
        /*0134*/ 	.word	0x00000720
        /*0138*/ 	.word	0x000000ff
        /*013c*/ 	.word	0x00000028
        /*0140*/ 	.short	0x0100
        /*0142*/ 	.byte	0x06
	.zero		1


	//   ....[6]....
        /*0144*/ 	.word	0x00000810
        /*0148*/ 	.word	0x000000ff
        /*014c*/ 	.word	0x00000030
        /*0150*/ 	.short	0x0100
        /*0152*/ 	.byte	0x05
	.zero		1


	//   ....[7]....
        /*0154*/ 	.word	0x00000820
        /*0158*/ 	.word	0x000000ff
        /*015c*/ 	.word	0x00000038
        /*0160*/ 	.short	0x0100
        /*0162*/ 	.byte	0x05
	.zero		1


	//   ....[8]....
        /*0164*/ 	.word	0x00000960
        /*0168*/ 	.word	0x000000ff
        /*016c*/ 	.word	0x00000040
        /*0170*/ 	.short	0x0100
        /*0172*/ 	.byte	0x05
	.zero		1


	//   ....[9]....
        /*0174*/ 	.word	0x00000970
        /*0178*/ 	.word	0x000000ff
        /*017c*/ 	.word	0x00000050
        /*0180*/ 	.short	0x0100
        /*0182*/ 	.byte	0x05
	.zero		1


	//   ....[10]....
        /*0184*/ 	.word	0x00000980
        /*0188*/ 	.word	0x000000ff
        /*018c*/ 	.word	0x00000048
        /*0190*/ 	.short	0x0100
        /*0192*/ 	.byte	0x05
	.zero		1


	//   ....[11]....
        /*0194*/ 	.word	0x00000990
        /*0198*/ 	.word	0x000000ff
        /*019c*/ 	.word	0x00000058
        /*01a0*/ 	.short	0x0100
        /*01a2*/ 	.byte	0x05
	.zero		1


	//   ....[12]....
        /*01a4*/ 	.word	0x00000ac0
        /*01a8*/ 	.word	0x000000ff
        /*01ac*/ 	.word	0x00000060
        /*01b0*/ 	.short	0x0100
        /*01b2*/ 	.byte	0x06
	.zero		1


	//   ....[13]....
        /*01b4*/ 	.word	0x00000ad0
        /*01b8*/ 	.word	0x000000ff
        /*01bc*/ 	.word	0x00000080
        /*01c0*/ 	.short	0x0100
        /*01c2*/ 	.byte	0x06
	.zero		1


	//   ....[14]....
        /*01c4*/ 	.word	0x00000ae0
        /*01c8*/ 	.word	0x000000ff
        /*01cc*/ 	.word	0x00000068
        /*01d0*/ 	.short	0x0100
        /*01d2*/ 	.byte	0x06
	.zero		1


	//   ....[15]....
        /*01d4*/ 	.word	0x00000af0
        /*01d8*/ 	.word	0x000000ff
        /*01dc*/ 	.word	0x00000088
        /*01e0*/ 	.short	0x0100
        /*01e2*/ 	.byte	0x06
	.zero		1


	//   ....[16]....
        /*01e4*/ 	.word	0x00000b00
        /*01e8*/ 	.word	0x000000ff
        /*01ec*/ 	.word	0x00000070
        /*01f0*/ 	.short	0x0100
        /*01f2*/ 	.byte	0x06
	.zero		1


	//   ....[17]....
        /*01f4*/ 	.word	0x00000b10
        /*01f8*/ 	.word	0x000000ff
        /*01fc*/ 	.word	0x00000090
        /*0200*/ 	.short	0x0100
        /*0202*/ 	.byte	0x06
	.zero		1


	//   ....[18]....
        /*0204*/ 	.word	0x00000b20
        /*0208*/ 	.word	0x000000ff
        /*020c*/ 	.word	0x00000078
        /*0210*/ 	.short	0x0100
        /*0212*/ 	.byte	0x06
	.zero		1


	//   ....[19]....
        /*0214*/ 	.word	0x00000b30
        /*0218*/ 	.word	0x000000ff
        /*021c*/ 	.word	0x00000098
        /*0220*/ 	.short	0x0100
        /*0222*/ 	.byte	0x06
	.zero		1


	//   ....[20]....
        /*0224*/ 	.word	0x00000c20
        /*0228*/ 	.word	0x000000ff
        /*022c*/ 	.word	0x000000a0
        /*0230*/ 	.short	0x0100
        /*0232*/ 	.byte	0x05
	.zero		1


	//   ....[21]....
        /*0234*/ 	.word	0x00000c30
        /*0238*/ 	.word	0x000000ff
        /*023c*/ 	.word	0x000000b0
        /*0240*/ 	.short	0x0100
        /*0242*/ 	.byte	0x05
	.zero		1


	//   ....[22]....
        /*0244*/ 	.word	0x00000c40
        /*0248*/ 	.word	0x000000ff
        /*024c*/ 	.word	0x000000a8
        /*0250*/ 	.short	0x0100
        /*0252*/ 	.byte	0x05
	.zero		1


	//   ....[23]....
        /*0254*/ 	.word	0x00000c50
        /*0258*/ 	.word	0x000000ff
        /*025c*/ 	.word	0x000000b8
        /*0260*/ 	.short	0x0100
        /*0262*/ 	.byte	0x05
	.zero		1


	//   ....[24]....
        /*0264*/ 	.word	0x00001520
        /*0268*/ 	.word	0x00000003
        /*026c*/ 	.word	0x000000b0
        /*0270*/ 	.short	0x010a
        /*0272*/ 	.byte	0xff
	.zero		1


	//   ....[25]....
        /*0274*/ 	.word	0x00001550
        /*0278*/ 	.word	0x00000003
        /*027c*/ 	.word	0x000000a0
        /*0280*/ 	.short	0x0101
        /*0282*/ 	.byte	0xff
	.zero		1


	//   ....[26]....
        /*0284*/ 	.word	0x00001620
        /*0288*/ 	.word	0x000000ff
        /*028c*/ 	.word	0x00000010
        /*0290*/ 	.short	0x010a
        /*0292*/ 	.byte	0x08
	.zero		1


	//   ....[27]....
        /*0294*/ 	.word	0x000016c0
        /*0298*/ 	.word	0x000000ff
        /*029c*/ 	.word	0x00000010
        /*02a0*/ 	.short	0x010a
        /*02a2*/ 	.byte	0x21
	.zero		1


	//   ....[28]....
        /*02a4*/ 	.word	0x00001820
        /*02a8*/ 	.word	0x000000ff
        /*02ac*/ 	.word	0x00000010
        /*02b0*/ 	.short	0x010a
        /*02b2*/ 	.byte	0x08
	.zero		1


	//   ....[29]....
        /*02b4*/ 	.word	0x00001910
        /*02b8*/ 	.word	0x000000ff
        /*02bc*/ 	.word	0x00000038
        /*02c0*/ 	.short	0x0101
        /*02c2*/ 	.byte	0x04
	.zero		1


	//   ....[30]....
        /*02c4*/ 	.word	0x00001930
        /*02c8*/ 	.word	0x000000ff
        /*02cc*/ 	.word	0x00000010
        /*02d0*/ 	.short	0x010a
        /*02d2*/ 	.byte	0x08
	.zero		1


	//   ....[31]....
        /*02d4*/ 	.word	0x000019b0
        /*02d8*/ 	.word	0x000000ff
        /*02dc*/ 	.word	0x00000010
        /*02e0*/ 	.short	0x010a
        /*02e2*/ 	.byte	0x11
	.zero		1


	//   ....[32]....
        /*02e4*/ 	.word	0x00001b10
        /*02e8*/ 	.word	0x000000ff
        /*02ec*/ 	.word	0x00000010
        /*02f0*/ 	.short	0x010a
        /*02f2*/ 	.byte	0x08
	.zero		1


	//   ....[33]....
        /*02f4*/ 	.word	0x00001c30
        /*02f8*/ 	.word	0x00000002
        /*02fc*/ 	.word	0x00000040
        /*0300*/ 	.short	0x010a
        /*0302*/ 	.byte	0xff
	.zero		1


	//   ....[34]....
        /*0304*/ 	.word	0x00001cf0
        /*0308*/ 	.word	0x00000002
        /*030c*/ 	.word	0x00000000
        /*0310*/ 	.short	0x0101
        /*0312*/ 	.byte	0xff
	.zero		1


	//   ....[35]....
        /*0314*/ 	.word	0x00002250
        /*0318*/ 	.word	0x000000ff
        /*031c*/ 	.word	0x00000000
        /*0320*/ 	.short	0x010a
        /*0322*/ 	.byte	0x04
	.zero		1


	//   ....[36]....
        /*0324*/ 	.word	0x000022f0
        /*0328*/ 	.word	0x00000000
        /*032c*/ 	.word	0x00000000
        /*0330*/ 	.short	0x010a
        /*0332*/ 	.byte	0xff
	.zero		1


	//   ....[37]....
        /*0334*/ 	.word	0x00002410
        /*0338*/ 	.word	0x00000000
        /*033c*/ 	.word	0x000000a0
        /*0340*/ 	.short	0x010a
        /*0342*/ 	.byte	0xff
	.zero		1


	//   ....[38]....
        /*0344*/ 	.word	0x00002470
        /*0348*/ 	.word	0x00000004
        /*034c*/ 	.word	0x00000000
        /*0350*/ 	.short	0x0101
        /*0352*/ 	.byte	0xff
	.zero		1


	//   ....[39]....
        /*0354*/ 	.word	0x00002490
        /*0358*/ 	.word	0x000000ff
        /*035c*/ 	.word	0x00000050
        /*0360*/ 	.short	0x010a
        /*0362*/ 	.byte	0x05
	.zero		1


	//   ....[40]....
        /*0364*/ 	.word	0x000025b0
        /*0368*/ 	.word	0x00000000
        /*036c*/ 	.word	0x00000040
        /*0370*/ 	.short	0x010a
        /*0372*/ 	.byte	0xff
	.zero		1


	//   ....[41]....
        /*0374*/ 	.word	0x000026c0
        /*0378*/ 	.word	0x00000000
        /*037c*/ 	.word	0x00000000
        /*0380*/ 	.short	0x0101
        /*0382*/ 	.byte	0xff
	.zero		1


	//   ....[42]....
        /*0384*/ 	.word	0x00002750
        /*0388*/ 	.word	0x000000ff
        /*038c*/ 	.word	0x00000050
        /*0390*/ 	.short	0x0106
        /*0392*/ 	.byte	0x05
	.zero		1


	//   ....[43]....
        /*0394*/ 	.word	0x00002770
        /*0398*/ 	.word	0x000000ff
        /*039c*/ 	.word	0x00000050
        /*03a0*/ 	.short	0x010a
        /*03a2*/ 	.byte	0x05
	.zero		1


	//   ....[44]....
        /*03a4*/ 	.word	0x00002800
        /*03a8*/ 	.word	0x000000ff
        /*03ac*/ 	.word	0x00000050
        /*03b0*/ 	.short	0x0106
        /*03b2*/ 	.byte	0x04
	.zero		1


	//   ....[45]....
        /*03b4*/ 	.word	0x00002840
        /*03b8*/ 	.word	0x00000000
        /*03bc*/ 	.word	0x00000050
        /*03c0*/ 	.short	0x010a
        /*03c2*/ 	.byte	0xff
	.zero		1


	//   ....[46]....
        /*03c4*/ 	.word	0x00002d20
        /*03c8*/ 	.word	0x00000000
        /*03cc*/ 	.word	0x00000040
        /*03d0*/ 	.short	0x010a
        /*03d2*/ 	.byte	0xff
	.zero		1


	//   ....[47]....
        /*03d4*/ 	.word	0x00002e20
        /*03d8*/ 	.word	0x00000003
        /*03dc*/ 	.word	0x00000000
        /*03e0*/ 	.short	0x0101
        /*03e2*/ 	.byte	0xff
	.zero		1


	//   ....[48]....
        /*03e4*/ 	.word	0x00002e30
        /*03e8*/ 	.word	0x000000ff
        /*03ec*/ 	.word	0x00000000
        /*03f0*/ 	.short	0x010a
        /*03f2*/ 	.byte	0x04
	.zero		1


	//   ....[49]....
        /*03f4*/ 	.word	0x00002e50
        /*03f8*/ 	.word	0x000000ff
        /*03fc*/ 	.word	0x00000080
        /*0400*/ 	.short	0x010a
        /*0402*/ 	.byte	0x09
	.zero		1


	//   ....[50]....
        /*0404*/ 	.word	0x00002f90
        /*0408*/ 	.word	0x000000ff
        /*040c*/ 	.word	0x00000000
        /*0410*/ 	.short	0x010a
        /*0412*/ 	.byte	0x07
	.zero		1


	//   ....[51]....
        /*0414*/ 	.word	0x000030c0
        /*0418*/ 	.word	0x000000ff
        /*041c*/ 	.word	0x00000000
        /*0420*/ 	.short	0x010a
        /*0422*/ 	.byte	0x04
	.zero		1


	//   ....[52]....
        /*0424*/ 	.word	0x00003270
        /*0428*/ 	.word	0x000000ff
        /*042c*/ 	.word	0x00000000
        /*0430*/ 	.short	0x010a
        /*0432*/ 	.byte	0x05
	.zero		1


	//   ....[53]....
        /*0434*/ 	.word	0x00003300
        /*0438*/ 	.word	0x000000ff
        /*043c*/ 	.word	0x00000000
        /*0440*/ 	.short	0x010a
        /*0442*/ 	.byte	0x05
	.zero		1


	//   ....[54]....
        /*0444*/ 	.word	0x00003390
        /*0448*/ 	.word	0x000000ff
        /*044c*/ 	.word	0x00000000
        /*0450*/ 	.short	0x010a
        /*0452*/ 	.byte	0x05
	.zero		1


	//   ....[55]....
        /*0454*/ 	.word	0x00003420
        /*0458*/ 	.word	0x000000ff
        /*045c*/ 	.word	0x00000000
        /*0460*/ 	.short	0x010a
        /*0462*/ 	.byte	0x07
	.zero		1


	//   ....[56]....
        /*0464*/ 	.word	0x00003860
        /*0468*/ 	.word	0x00000000
        /*046c*/ 	.word	0x00000040
        /*0470*/ 	.short	0x010a
        /*0472*/ 	.byte	0xff
	.zero		1


	//   ....[57]....
        /*0474*/ 	.word	0x00003950
        /*0478*/ 	.word	0x00000000
        /*047c*/ 	.word	0x00000000
        /*0480*/ 	.short	0x0101
        /*0482*/ 	.byte	0xff
	.zero		1


	//   ....[58]....
        /*0484*/ 	.word	0x00003c70
        /*0488*/ 	.word	0x000000ff
        /*048c*/ 	.word	0x00000038
        /*0490*/ 	.short	0x010a
        /*0492*/ 	.byte	0x06
	.zero		1


	//   ....[59]....
        /*0494*/ 	.word	0x00003df0
        /*0498*/ 	.word	0x000000ff
        /*049c*/ 	.word	0x00000028
        /*04a0*/ 	.short	0x010a
        /*04a2*/ 	.byte	0x06
	.zero		1


	//   ....[60]....
        /*04a4*/ 	.word	0x00004120
        /*04a8*/ 	.word	0x000000ff
        /*04ac*/ 	.word	0x00000020
        /*04b0*/ 	.short	0x010b
        /*04b2*/ 	.byte	0x06
	.zero		1


	//   ....[61]....
        /*04b4*/ 	.word	0x00004140
        /*04b8*/ 	.word	0x000000ff
        /*04bc*/ 	.word	0x00000000
        /*04c0*/ 	.short	0x0101
        /*04c2*/ 	.byte	0x25
	.zero		1


	//   ....[62]....
        /*04c4*/ 	.word	0x00004180
        /*04c8*/ 	.word	0x00000000
        /*04cc*/ 	.word	0x00000028
        /*04d0*/ 	.short	0x010a
        /*04d2*/ 	.byte	0xff
	.zero		1


	//   ....[63]....
        /*04d4*/ 	.word	0x000044e0
        /*04d8*/ 	.word	0x00000000
        /*04dc*/ 	.word	0x00000040
        /*04e0*/ 	.short	0x010a
        /*04e2*/ 	.byte	0xff
	.zero		1


	//   ....[64]....
        /*04e4*/ 	.word	0x000045f0
        /*04e8*/ 	.word	0x00000000
        /*04ec*/ 	.word	0x00000000
        /*04f0*/ 	.short	0x0101
        /*04f2*/ 	.byte	0xff
	.zero		1


	//   ....[65]....
        /*04f4*/ 	.word	0x00004fa0
        /*04f8*/ 	.word	0x000000ff
        /*04fc*/ 	.word	0x00000020
        /*0500*/ 	.short	0x010a
        /*0502*/ 	.byte	0x2b
	.zero		1


	//   ....[66]....
        /*0504*/ 	.word	0x00004fc0
        /*0508*/ 	.word	0x0000005c
        /*050c*/ 	.word	0x00000060
        /*0510*/ 	.short	0x010a
        /*0512*/ 	.byte	0xff
	.zero		1


	//   ....[67]....
        /*0514*/ 	.word	0x00005110
        /*0518*/ 	.word	0x000000ff
        /*051c*/ 	.word	0x00000020
        /*0520*/ 	.short	0x010a
        /*0522*/ 	.byte	0x2b
	.zero		1


	//   ....[68]....
        /*0524*/ 	.word	0x000051f0
        /*0528*/ 	.word	0x000000ff
        /*052c*/ 	.word	0x00000000
        /*0530*/ 	.short	0x0101
        /*0532*/ 	.byte	0x04
	.zero		1


	//   ....[69]....
        /*0534*/ 	.word	0x00005250
        /*0538*/ 	.word	0x0000005c
        /*053c*/ 	.word	0x00000060
        /*0540*/ 	.short	0x010a
        /*0542*/ 	.byte	0xff
	.zero		1


	//   ....[70]....
        /*0544*/ 	.word	0x00005620
        /*0548*/ 	.word	0x000000ff
        /*054c*/ 	.word	0x00000000
        /*0550*/ 	.short	0x0101
        /*0552*/ 	.byte	0x05
	.zero		1


	//   ....[71]....
        /*0554*/ 	.word	0x00005eb0
        /*0558*/ 	.word	0x00000003
        /*055c*/ 	.word	0x000000b0
        /*0560*/ 	.short	0x010a
        /*0562*/ 	.byte	0xff
	.zero		1


	//   ....[72]....
        /*0564*/ 	.word	0x00005f10
        /*0568*/ 	.word	0x00000002
        /*056c*/ 	.word	0x00000010
        /*0570*/ 	.short	0x010a
        /*0572*/ 	.byte	0xff
	.zero		1


	//   ....[73]....
        /*0574*/ 	.word	0x00005f70
        /*0578*/ 	.word	0x00000002
        /*057c*/ 	.word	0x00000010
        /*0580*/ 	.short	0x010a
        /*0582*/ 	.byte	0xff
	.zero		1


	//   ....[74]....
        /*0584*/ 	.word	0x00005fc0
        /*0588*/ 	.word	0x00000002
        /*058c*/ 	.word	0x00000040
        /*0590*/ 	.short	0x010a
        /*0592*/ 	.byte	0xff
	.zero		1


	//   ....[75]....
        /*0594*/ 	.word	0x00006020
        /*0598*/ 	.word	0x00000000
        /*059c*/ 	.word	0x00000000
        /*05a0*/ 	.short	0x010a
        /*05a2*/ 	.byte	0xff
	.zero		1


	//   ....[76]....
        /*05a4*/ 	.word	0x00006070
        /*05a8*/ 	.word	0x00000000
        /*05ac*/ 	.word	0x000000a0
        /*05b0*/ 	.short	0x010a
        /*05b2*/ 	.byte	0xff
	.zero		1


	//   ....[77]....
        /*05b4*/ 	.word	0x000060d0
        /*05b8*/ 	.word	0x00000000
        /*05bc*/ 	.word	0x00000050
        /*05c0*/ 	.short	0x010a
        /*05c2*/ 	.byte	0xff
	.zero		1


	//   ....[78]....
        /*05c4*/ 	.word	0x00006120
        /*05c8*/ 	.word	0x00000000
        /*05cc*/ 	.word	0x00000040
        /*05d0*/ 	.short	0x010a
        /*05d2*/ 	.byte	0xff
	.zero		1


	//   ....[79]....
        /*05d4*/ 	.word	0x00006180
        /*05d8*/ 	.word	0x00000000
        /*05dc*/ 	.word	0x00000050
        /*05e0*/ 	.short	0x010a
        /*05e2*/ 	.byte	0xff
	.zero		1


	//   ....[80]....
        /*05e4*/ 	.word	0x000061d0
        /*05e8*/ 	.word	0x00000000
        /*05ec*/ 	.word	0x00000040
        /*05f0*/ 	.short	0x010a
        /*05f2*/ 	.byte	0xff
	.zero		1


	//   ....[81]....
        /*05f4*/ 	.word	0x00006230
        /*05f8*/ 	.word	0x00000003
        /*05fc*/ 	.word	0x00000080
        /*0600*/ 	.short	0x010a
        /*0602*/ 	.byte	0xff
	.zero		1


	//   ....[82]....
        /*0604*/ 	.word	0x00006290
        /*0608*/ 	.word	0x00000000
        /*060c*/ 	.word	0x00000000
        /*0610*/ 	.short	0x010a
        /*0612*/ 	.byte	0xff
	.zero		1


	//   ....[83]....
        /*0614*/ 	.word	0x000062f0
        /*0618*/ 	.word	0x00000000
        /*061c*/ 	.word	0x00000000
        /*0620*/ 	.short	0x010a
        /*0622*/ 	.byte	0xff
	.zero		1


	//   ....[84]....
        /*0624*/ 	.word	0x00006350
        /*0628*/ 	.word	0x00000000
        /*062c*/ 	.word	0x00000000
        /*0630*/ 	.short	0x010a
        /*0632*/ 	.byte	0xff
	.zero		1


	//   ....[85]....
        /*0634*/ 	.word	0x000063b0
        /*0638*/ 	.word	0x00000000
        /*063c*/ 	.word	0x00000000
        /*0640*/ 	.short	0x010a
        /*0642*/ 	.byte	0xff
	.zero		1


	//   ....[86]....
        /*0644*/ 	.word	0x00006410
        /*0648*/ 	.word	0x00000000
        /*064c*/ 	.word	0x00000000
        /*0650*/ 	.short	0x010a
        /*0652*/ 	.byte	0xff
	.zero		1


	//   ....[87]....
        /*0654*/ 	.word	0x00006460
        /*0658*/ 	.word	0x00000000
        /*065c*/ 	.word	0x00000040
        /*0660*/ 	.short	0x010a
        /*0662*/ 	.byte	0xff
	.zero		1


	//   ....[88]....
        /*0664*/ 	.word	0x000064c0
        /*0668*/ 	.word	0x00000000
        /*066c*/ 	.word	0x00000038
        /*0670*/ 	.short	0x010a
        /*0672*/ 	.byte	0xff
	.zero		1


	//   ....[89]....
        /*0674*/ 	.word	0x00006520
        /*0678*/ 	.word	0x00000003
        /*067c*/ 	.word	0x00000028
        /*0680*/ 	.short	0x010a
        /*0682*/ 	.byte	0xff
	.zero		1


	//   ....[90]....
        /*0684*/ 	.word	0x00006570
        /*0688*/ 	.word	0x00000000
        /*068c*/ 	.word	0x00000040
        /*0690*/ 	.short	0x010a
        /*0692*/ 	.byte	0xff
	.zero		1


	//   ....[91]....
        /*0694*/ 	.word	0x000065d0
        /*0698*/ 	.word	0x00000000
        /*069c*/ 	.word	0x00000020
        /*06a0*/ 	.short	0x010a
        /*06a2*/ 	.byte	0xff
	.zero		1


	//   ....[92]....
        /*06a4*/ 	.word	0x00006620
        /*06a8*/ 	.word	0x0000005c
        /*06ac*/ 	.word	0x00000060
        /*06b0*/ 	.short	0x010a
        /*06b2*/ 	.byte	0xff
	.zero		1


	//----- nvinfo : EIATTR_NUM_MBARRIERS
	.align		4
.L_47:
        /*06b4*/ 	.byte	0x03, 0x38
        /*06b6*/ 	.short	0x0018


	//----- nvinfo : EIATTR_EXIT_INSTR_OFFSETS
	.align		4
        /*06b8*/ 	.byte	0x04, 0x1c
        /*06ba*/ 	.short	(.L_49 - .L_48)


	//   ....[0]....
.L_48:
        /*06bc*/ 	.word	0x00002320


	//   ....[1]....
        /*06c0*/ 	.word	0x00002810


	//   ....[2]....
        /*06c4*/ 	.word	0x00002870


	//   ....[3]....
        /*06c8*/ 	.word	0x00003680


	//   ....[4]....
        /*06cc*/ 	.word	0x000041b0


	//   ....[5]....
        /*06d0*/ 	.word	0x000041f0


	//   ....[6]....
        /*06d4*/ 	.word	0x00005ea0


	//----- nvinfo : EIATTR_MAX_THREADS
	.align		4
.L_49:
        /*06d8*/ 	.byte	0x04, 0x05
        /*06da*/ 	.short	(.L_51 - .L_50)
.L_50:
        /*06dc*/ 	.word	0x00000100
        /*06e0*/ 	.word	0x00000001
        /*06e4*/ 	.word	0x00000001


	//----- nvinfo : EIATTR_CRS_STACK_SIZE
	.align		4
.L_51:
        /*06e8*/ 	.byte	0x04, 0x1e
        /*06ea*/ 	.short	(.L_53 - .L_52)
.L_52:
        /*06ec*/ 	.word	0x00000000


	//----- nvinfo : EIATTR_CBANK_PARAM_SIZE
	.align		4
.L_53:
        /*06f0*/ 	.byte	0x03, 0x19
        /*06f2*/ 	.short	0x0800


	//----- nvinfo : EIATTR_PARAM_CBANK
	.align		4
        /*06f4*/ 	.byte	0x04, 0x0a
        /*06f6*/ 	.short	(.L_55 - .L_54)
	.align		4
.L_54:
        /*06f8*/ 	.word	index@(.nv.constant0._ZN7cutlass13device_kernelINS_4gemm6kernel13GemmUniversalIN4cute5tupleIJiiiiEEENS1_10collective13CollectiveMmaINS1_35MainloopSm100TmaUmmaWarpSpecializedILi2ELi2ELi4ENS5_IJNS4_1CILi1EEESB_SB_EEEEENS5_IJNSA_ILi64EEESE_NSA_ILi32EEEEEENS_12float_e5m2_tENS5_IJlSB_lEEESH_SI_NS4_8TiledMMAINS4_8MMA_AtomIJNS4_10MMA_TraitsINS4_19SM100_MMA_F8F6F4_SSEJSH_SH_fSE_SE_NS4_17integral_constantINS4_4UMMA5MajorELSP_0EEESQ_NSN_INSO_7ScaleInELSR_0EEESS_EEEEEENS4_6LayoutISC_NS5_IJNSA_ILi0EEESW_SW_EEEEENS5_IJNS4_10UnderscoreESZ_SZ_EEEEENS4_13SM90_TMA_LOADENS4_14ComposedLayoutINS4_7SwizzleILi1ELi4ELi3EEENS4_18smem_ptr_flag_bitsILi8EEENSV_INS5_IJNSA_ILi8EEESF_EEENS5_IJSF_SB_EEEEEEEvNS4_8identityES12_S1C_vS1D_EENS_8epilogue10collective18CollectiveEpilogueINS1F_23Sm100TmaWarpSpecializedILi1ELi1ELi32ELb0ELb0EEEJSG_NS5_IJNSV_ISE_SB_EES1K_EEESH_SI_SH_SI_NS1F_6fusion15FusionCallbacksIS1J_NS1M_17LinearCombinationISH_fSH_fLNS_15FloatRoundStyleE2EEESG_S1L_JEEENS4_5SM1004TMEM4LOAD26SM100_TMEM_LOAD_16dp32b32xES12_NS13_INS14_ILi2ELi4ELi3EEES17_NSV_INS5_IJS18_SE_EEENS5_IJSE_SB_EEEEEEENS4_39AutoVectorizingCopyWithAssumedAlignmentILi128EEENS4_14SM90_TMA_STOREES20_S22_S22_EEEvvEEEEvNT_6ParamsE)
        /*06fc*/ 	.short	0x0380
        /*06fe*/ 	.short	0x0800


	//----- nvinfo : EIATTR_SW_WAR
	.align		4
.L_55:
        /*0700*/ 	.byte	0x04, 0x36
        /*0702*/ 	.short	(.L_57 - .L_56)
.L_56:
        /*0704*/ 	.word	0x00000008
.L_57:


//--------------------- .nv.callgraph             --------------------------
	.section	.nv.callgraph,"",@"SHT_CUDA_CALLGRAPH"
	.align	4
	.sectionentsize	8
	.align		4
        /*0000*/ 	.word	0x00000000
	.align		4
        /*0004*/ 	.word	0xffffffff
	.align		4
        /*0008*/ 	.word	index@(_ZN7cutlass13device_kernelINS_4gemm6kernel13GemmUniversalIN4cute5tupleIJiiiiEEENS1_10collective13CollectiveMmaINS1_35MainloopSm100TmaUmmaWarpSpecializedILi2ELi2ELi4ENS5_IJNS4_1CILi1EEESB_SB_EEEEENS5_IJNSA_ILi64EEESE_NSA_ILi32EEEEEENS_12float_e5m2_tENS5_IJlSB_lEEESH_SI_NS4_8TiledMMAINS4_8MMA_AtomIJNS4_10MMA_TraitsINS4_19SM100_MMA_F8F6F4_SSEJSH_SH_fSE_SE_NS4_17integral_constantINS4_4UMMA5MajorELSP_0EEESQ_NSN_INSO_7ScaleInELSR_0EEESS_EEEEEENS4_6LayoutISC_NS5_IJNSA_ILi0EEESW_SW_EEEEENS5_IJNS4_10UnderscoreESZ_SZ_EEEEENS4_13SM90_TMA_LOADENS4_14ComposedLayoutINS4_7SwizzleILi1ELi4ELi3EEENS4_18smem_ptr_flag_bitsILi8EEENSV_INS5_IJNSA_ILi8EEESF_EEENS5_IJSF_SB_EEEEEEEvNS4_8identityES12_S1C_vS1D_EENS_8epilogue10collective18CollectiveEpilogueINS1F_23Sm100TmaWarpSpecializedILi1ELi1ELi32ELb0ELb0EEEJSG_NS5_IJNSV_ISE_SB_EES1K_EEESH_SI_SH_SI_NS1F_6fusion15FusionCallbacksIS1J_NS1M_17LinearCombinationISH_fSH_fLNS_15FloatRoundStyleE2EEESG_S1L_JEEENS4_5SM1004TMEM4LOAD26SM100_TMEM_LOAD_16dp32b32xES12_NS13_INS14_ILi2ELi4ELi3EEES17_NSV_INS5_IJS18_SE_EEENS5_IJSE_SB_EEEEEEENS4_39AutoVectorizingCopyWithAssumedAlignmentILi128EEENS4_14SM90_TMA_STOREES20_S22_S22_EEEvvEEEEvNT_6ParamsE)
	.align		4
        /*000c*/ 	.word	index@(__assertfail)
	.align		4
        /*0010*/ 	.word	0x00000000
	.align		4
        /*0014*/ 	.word	0xfffffffe
	.align		4
        /*0018*/ 	.word	0x00000000
	.align		4
        /*001c*/ 	.word	0xfffffffd
	.align		4
        /*0020*/ 	.word	0x00000000
	.align		4
        /*0024*/ 	.word	0xfffffffc


//--------------------- .nv.constant4             --------------------------
	.section	.nv.constant4,"a",@progbits
	.align	8
	.align		8
.nv.constant4:
        /*0000*/ 	.dword	__assertfail
	.align		8
        /*0008*/ 	.dword	__unnamed_1
	.align		8
        /*0010*/ 	.dword	__unnamed_2
	.align		8
        /*0018*/ 	.dword	_ZN40_INTERNAL_23219921_4_k_cu_05a184ef_328224cuda3std3__45__cpo5beginE
	.align		8
        /*0020*/ 	.dword	_ZN40_INTERNAL_23219921_4_k_cu_05a184ef_328224cuda3std3__45__cpo3endE
	.align		8
        /*0028*/ 	.dword	_ZN40_INTERNAL_23219921_4_k_cu_05a184ef_328224cuda3std3__45__cpo6cbeginE
	.align		8
        /*0030*/ 	.dword	_ZN40_INTERNAL_23219921_4_k_cu_05a184ef_328224cuda3std3__45__cpo4cendE
	.align		8
        /*0038*/ 	.dword	_ZN40_INTERNAL_23219921_4_k_cu_05a184ef_328224cuda3std3__442_GLOBAL__N__23219921_4_k_cu_05a184ef_328226ignoreE
	.align		8
        /*0040*/ 	.dword	_ZN40_INTERNAL_23219921_4_k_cu_05a184ef_328224cuda3std3__419piecewise_constructE
	.align		8
        /*0048*/ 	.dword	_ZN40_INTERNAL_23219921_4_k_cu_05a184ef_328224cuda3std3__48in_placeE
	.align		8
        /*0050*/ 	.dword	_ZN40_INTERNAL_23219921_4_k_cu_05a184ef_328224cuda3std6ranges3__45__cpo4swapE
	.align		8
        /*0058*/ 	.dword	_ZN40_INTERNAL_23219921_4_k_cu_05a184ef_328224cuda3std6ranges3__45__cpo9iter_moveE
	.align		8
        /*0060*/ 	.dword	_ZN40_INTERNAL_23219921_4_k_cu_05a184ef_328224cute7productE
	.align		8
        /*0068*/ 	.dword	_ZN40_INTERNAL_23219921_4_k_cu_05a184ef_328224cute1_E
	.align		8
        /*0070*/ 	.dword	$str$25
	.align		8
        /*0078*/ 	.dword	$str$26
	.align		8
        /*0080*/ 	.dword	$str$27
	.align		8
        /*0088*/ 	.dword	$str$28


//--------------------- .text._ZN7cutlass13device_kernelINS_4gemm6kernel13GemmUniversalIN4cute5tupleIJiiiiEEENS1_10collective13CollectiveMmaINS1_35MainloopSm100TmaUmmaWarpSpecializedILi2ELi2ELi4ENS5_IJNS4_1CILi1EEESB_SB_EEEEENS5_IJNSA_ILi64EEESE_NSA_ILi32EEEEEENS_12float_e5m2_tENS5_IJlSB_lEEESH_SI_NS4_8TiledMMAINS4_8MMA_AtomIJNS4_10MMA_TraitsINS4_19SM100_MMA_F8F6F4_SSEJSH_SH_fSE_SE_NS4_17integral_constantINS4_4UMMA5MajorELSP_0EEESQ_NSN_INSO_7ScaleInELSR_0EEESS_EEEEEENS4_6LayoutISC_NS5_IJNSA_ILi0EEESW_SW_EEEEENS5_IJNS4_10UnderscoreESZ_SZ_EEEEENS4_13SM90_TMA_LOADENS4_14ComposedLayoutINS4_7SwizzleILi1ELi4ELi3EEENS4_18smem_ptr_flag_bitsILi8EEENSV_INS5_IJNSA_ILi8EEESF_EEENS5_IJSF_SB_EEEEEEEvNS4_8identityES12_S1C_vS1D_EENS_8epilogue10collective18CollectiveEpilogueINS1F_23Sm100TmaWarpSpecializedILi1ELi1ELi32ELb0ELb0EEEJSG_NS5_IJNSV_ISE_SB_EES1K_EEESH_SI_SH_SI_NS1F_6fusion15FusionCallbacksIS1J_NS1M_17LinearCombinationISH_fSH_fLNS_15FloatRoundStyleE2EEESG_S1L_JEEENS4_5SM1004TMEM4LOAD26SM100_TMEM_LOAD_16dp32b32xES12_NS13_INS14_ILi2ELi4ELi3EEES17_NSV_INS5_IJS18_SE_EEENS5_IJSE_SB_EEEEEEENS4_39AutoVectorizingCopyWithAssumedAlignmentILi128EEENS4_14SM90_TMA_STOREES20_S22_S22_EEEvvEEEEvNT_6ParamsE --------------------------
	.section	.text._ZN7cutlass13device_kernelINS_4gemm6kernel13GemmUniversalIN4cute5tupleIJiiiiEEENS1_10collective13CollectiveMmaINS1_35MainloopSm100TmaUmmaWarpSpecializedILi2ELi2ELi4ENS5_IJNS4_1CILi1EEESB_SB_EEEEENS5_IJNSA_ILi64EEESE_NSA_ILi32EEEEEENS_12float_e5m2_tENS5_IJlSB_lEEESH_SI_NS4_8TiledMMAINS4_8MMA_AtomIJNS4_10MMA_TraitsINS4_19SM100_MMA_F8F6F4_SSEJSH_SH_fSE_SE_NS4_17integral_constantINS4_4UMMA5MajorELSP_0EEESQ_NSN_INSO_7ScaleInELSR_0EEESS_EEEEEENS4_6LayoutISC_NS5_IJNSA_ILi0EEESW_SW_EEEEENS5_IJNS4_10UnderscoreESZ_SZ_EEEEENS4_13SM90_TMA_LOADENS4_14ComposedLayoutINS4_7SwizzleILi1ELi4ELi3EEENS4_18smem_ptr_flag_bitsILi8EEENSV_INS5_IJNSA_ILi8EEESF_EEENS5_IJSF_SB_EEEEEEEvNS4_8identityES12_S1C_vS1D_EENS_8epilogue10collective18CollectiveEpilogueINS1F_23Sm100TmaWarpSpecializedILi1ELi1ELi32ELb0ELb0EEEJSG_NS5_IJNSV_ISE_SB_EES1K_EEESH_SI_SH_SI_NS1F_6fusion15FusionCallbacksIS1J_NS1M_17LinearCombinationISH_fSH_fLNS_15FloatRoundStyleE2EEESG_S1L_JEEENS4_5SM1004TMEM4LOAD26SM100_TMEM_LOAD_16dp32b32xES12_NS13_INS14_ILi2ELi4ELi3EEES17_NSV_INS5_IJS18_SE_EEENS5_IJSE_SB_EEEEEEENS4_39AutoVectorizingCopyWithAssumedAlignmentILi128EEENS4_14SM90_TMA_STOREES20_S22_S22_EEEvvEEEEvNT_6ParamsE,"ax",@progbits
	.align	128
.text._ZN7cutlass13device_kernelINS_4gemm6kernel13GemmUniversalIN4cute5tupleIJiiiiEEENS1_10collective13CollectiveMmaINS1_35MainloopSm100TmaUmmaWarpSpecializedILi2ELi2ELi4ENS5_IJNS4_1CILi1EEESB_SB_EEEEENS5_IJNSA_ILi64EEESE_NSA_ILi32EEEEEENS_12float_e5m2_tENS5_IJlSB_lEEESH_SI_NS4_8TiledMMAINS4_8MMA_AtomIJNS4_10MMA_TraitsINS4_19SM100_MMA_F8F6F4_SSEJSH_SH_fSE_SE_NS4_17integral_constantINS4_4UMMA5MajorELSP_0EEESQ_NSN_INSO_7ScaleInELSR_0EEESS_EEEEEENS4_6LayoutISC_NS5_IJNSA_ILi0EEESW_SW_EEEEENS5_IJNS4_10UnderscoreESZ_SZ_EEEEENS4_13SM90_TMA_LOADENS4_14ComposedLayoutINS4_7SwizzleILi1ELi4ELi3EEENS4_18smem_ptr_flag_bitsILi8EEENSV_INS5_IJNSA_ILi8EEESF_EEENS5_IJSF_SB_EEEEEEEvNS4_8identityES12_S1C_vS1D_EENS_8epilogue10collective18CollectiveEpilogueINS1F_23Sm100TmaWarpSpecializedILi1ELi1ELi32ELb0ELb0EEEJSG_NS5_IJNSV_ISE_SB_EES1K_EEESH_SI_SH_SI_NS1F_6fusion15FusionCallbacksIS1J_NS1M_17LinearCombinationISH_fSH_fLNS_15FloatRoundStyleE2EEESG_S1L_JEEENS4_5SM1004TMEM4LOAD26SM100_TMEM_LOAD_16dp32b32xES12_NS13_INS14_ILi2ELi4ELi3EEES17_NSV_INS5_IJS18_SE_EEENS5_IJSE_SB_EEEEEEENS4_39AutoVectorizingCopyWithAssumedAlignmentILi128EEENS4_14SM90_TMA_STOREES20_S22_S22_EEEvvEEEEvNT_6ParamsE:
        .type           _ZN7cutlass13device_kernelINS_4gemm6kernel13GemmUniversalIN4cute5tupleIJiiiiEEENS1_10collective13CollectiveMmaINS1_35MainloopSm100TmaUmmaWarpSpecializedILi2ELi2ELi4ENS5_IJNS4_1CILi1EEESB_SB_EEEEENS5_IJNSA_ILi64EEESE_NSA_ILi32EEEEEENS_12float_e5m2_tENS5_IJlSB_lEEESH_SI_NS4_8TiledMMAINS4_8MMA_AtomIJNS4_10MMA_TraitsINS4_19SM100_MMA_F8F6F4_SSEJSH_SH_fSE_SE_NS4_17integral_constantINS4_4UMMA5MajorELSP_0EEESQ_NSN_INSO_7ScaleInELSR_0EEESS_EEEEEENS4_6LayoutISC_NS5_IJNSA_ILi0EEESW_SW_EEEEENS5_IJNS4_10UnderscoreESZ_SZ_EEEEENS4_13SM90_TMA_LOADENS4_14ComposedLayoutINS4_7SwizzleILi1ELi4ELi3EEENS4_18smem_ptr_flag_bitsILi8EEENSV_INS5_IJNSA_ILi8EEESF_EEENS5_IJSF_SB_EEEEEEEvNS4_8identityES12_S1C_vS1D_EENS_8epilogue10collective18CollectiveEpilogueINS1F_23Sm100TmaWarpSpecializedILi1ELi1ELi32ELb0ELb0EEEJSG_NS5_IJNSV_ISE_SB_EES1K_EEESH_SI_SH_SI_NS1F_6fusion15FusionCallbacksIS1J_NS1M_17LinearCombinationISH_fSH_fLNS_15FloatRoundStyleE2EEESG_S1L_JEEENS4_5SM1004TMEM4LOAD26SM100_TMEM_LOAD_16dp32b32xES12_NS13_INS14_ILi2ELi4ELi3EEES17_NSV_INS5_IJS18_SE_EEENS5_IJSE_SB_EEEEEEENS4_39AutoVectorizingCopyWithAssumedAlignmentILi128EEENS4_14SM90_TMA_STOREES20_S22_S22_EEEvvEEEEvNT_6ParamsE,@function
        .size           _ZN7cutlass13device_kernelINS_4gemm6kernel13GemmUniversalIN4cute5tupleIJiiiiEEENS1_10collective13CollectiveMmaINS1_35MainloopSm100TmaUmmaWarpSpecializedILi2ELi2ELi4ENS5_IJNS4_1CILi1EEESB_SB_EEEEENS5_IJNSA_ILi64EEESE_NSA_ILi32EEEEEENS_12float_e5m2_tENS5_IJlSB_lEEESH_SI_NS4_8TiledMMAINS4_8MMA_AtomIJNS4_10MMA_TraitsINS4_19SM100_MMA_F8F6F4_SSEJSH_SH_fSE_SE_NS4_17integral_constantINS4_4UMMA5MajorELSP_0EEESQ_NSN_INSO_7ScaleInELSR_0EEESS_EEEEEENS4_6LayoutISC_NS5_IJNSA_ILi0EEESW_SW_EEEEENS5_IJNS4_10UnderscoreESZ_SZ_EEEEENS4_13SM90_TMA_LOADENS4_14ComposedLayoutINS4_7SwizzleILi1ELi4ELi3EEENS4_18smem_ptr_flag_bitsILi8EEENSV_INS5_IJNSA_ILi8EEESF_EEENS5_IJSF_SB_EEEEEEEvNS4_8identityES12_S1C_vS1D_EENS_8epilogue10collective18CollectiveEpilogueINS1F_23Sm100TmaWarpSpecializedILi1ELi1ELi32ELb0ELb0EEEJSG_NS5_IJNSV_ISE_SB_EES1K_EEESH_SI_SH_SI_NS1F_6fusion15FusionCallbacksIS1J_NS1M_17LinearCombinationISH_fSH_fLNS_15FloatRoundStyleE2EEESG_S1L_JEEENS4_5SM1004TMEM4LOAD26SM100_TMEM_LOAD_16dp32b32xES12_NS13_INS14_ILi2ELi4ELi3EEES17_NSV_INS5_IJS18_SE_EEENS5_IJSE_SB_EEEEEEENS4_39AutoVectorizingCopyWithAssumedAlignmentILi128EEENS4_14SM90_TMA_STOREES20_S22_S22_EEEvvEEEEvNT_6ParamsE,(.L_x_122 - _ZN7cutlass13device_kernelINS_4gemm6kernel13GemmUniversalIN4cute5tupleIJiiiiEEENS1_10collective13CollectiveMmaINS1_35MainloopSm100TmaUmmaWarpSpecializedILi2ELi2ELi4ENS5_IJNS4_1CILi1EEESB_SB_EEEEENS5_IJNSA_ILi64EEESE_NSA_ILi32EEEEEENS_12float_e5m2_tENS5_IJlSB_lEEESH_SI_NS4_8TiledMMAINS4_8MMA_AtomIJNS4_10MMA_TraitsINS4_19SM100_MMA_F8F6F4_SSEJSH_SH_fSE_SE_NS4_17integral_constantINS4_4UMMA5MajorELSP_0EEESQ_NSN_INSO_7ScaleInELSR_0EEESS_EEEEEENS4_6LayoutISC_NS5_IJNSA_ILi0EEESW_SW_EEEEENS5_IJNS4_10UnderscoreESZ_SZ_EEEEENS4_13SM90_TMA_LOADENS4_14ComposedLayoutINS4_7SwizzleILi1ELi4ELi3EEENS4_18smem_ptr_flag_bitsILi8EEENSV_INS5_IJNSA_ILi8EEESF_EEENS5_IJSF_SB_EEEEEEEvNS4_8identityES12_S1C_vS1D_EENS_8epilogue10collective18CollectiveEpilogueINS1F_23Sm100TmaWarpSpecializedILi1ELi1ELi32ELb0ELb0EEEJSG_NS5_IJNSV_ISE_SB_EES1K_EEESH_SI_SH_SI_NS1F_6fusion15FusionCallbacksIS1J_NS1M_17LinearCombinationISH_fSH_fLNS_15FloatRoundStyleE2EEESG_S1L_JEEENS4_5SM1004TMEM4LOAD26SM100_TMEM_LOAD_16dp32b32xES12_NS13_INS14_ILi2ELi4ELi3EEES17_NSV_INS5_IJS18_SE_EEENS5_IJSE_SB_EEEEEEENS4_39AutoVectorizingCopyWithAssumedAlignmentILi128EEENS4_14SM90_TMA_STOREES20_S22_S22_EEEvvEEEEvNT_6ParamsE)
        .other          _ZN7cutlass13device_kernelINS_4gemm6kernel13GemmUniversalIN4cute5tupleIJiiiiEEENS1_10collective13CollectiveMmaINS1_35MainloopSm100TmaUmmaWarpSpecializedILi2ELi2ELi4ENS5_IJNS4_1CILi1EEESB_SB_EEEEENS5_IJNSA_ILi64EEESE_NSA_ILi32EEEEEENS_12float_e5m2_tENS5_IJlSB_lEEESH_SI_NS4_8TiledMMAINS4_8MMA_AtomIJNS4_10MMA_TraitsINS4_19SM100_MMA_F8F6F4_SSEJSH_SH_fSE_SE_NS4_17integral_constantINS4_4UMMA5MajorELSP_0EEESQ_NSN_INSO_7ScaleInELSR_0EEESS_EEEEEENS4_6LayoutISC_NS5_IJNSA_ILi0EEESW_SW_EEEEENS5_IJNS4_10UnderscoreESZ_SZ_EEEEENS4_13SM90_TMA_LOADENS4_14ComposedLayoutINS4_7SwizzleILi1ELi4ELi3EEENS4_18smem_ptr_flag_bitsILi8EEENSV_INS5_IJNSA_ILi8EEESF_EEENS5_IJSF_SB_EEEEEEEvNS4_8identityES12_S1C_vS1D_EENS_8epilogue10collective18CollectiveEpilogueINS1F_23Sm100TmaWarpSpecializedILi1ELi1ELi32ELb0ELb0EEEJSG_NS5_IJNSV_ISE_SB_EES1K_EEESH_SI_SH_SI_NS1F_6fusion15FusionCallbacksIS1J_NS1M_17LinearCombinationISH_fSH_fLNS_15FloatRoundStyleE2EEESG_S1L_JEEENS4_5SM1004TMEM4LOAD26SM100_TMEM_LOAD_16dp32b32xES12_NS13_INS14_ILi2ELi4ELi3EEES17_NSV_INS5_IJS18_SE_EEENS5_IJSE_SB_EEEEEEENS4_39AutoVectorizingCopyWithAssumedAlignmentILi128EEENS4_14SM90_TMA_STOREES20_S22_S22_EEEvvEEEEvNT_6ParamsE,@"STO_CUDA_ENTRY STV_DEFAULT"
_ZN7cutlass13device_kernelINS_4gemm6kernel13GemmUniversalIN4cute5tupleIJiiiiEEENS1_10collective13CollectiveMmaINS1_35MainloopSm100TmaUmmaWarpSpecializedILi2ELi2ELi4ENS5_IJNS4_1CILi1EEESB_SB_EEEEENS5_IJNSA_ILi64EEESE_NSA_ILi32EEEEEENS_12float_e5m2_tENS5_IJlSB_lEEESH_SI_NS4_8TiledMMAINS4_8MMA_AtomIJNS4_10MMA_TraitsINS4_19SM100_MMA_F8F6F4_SSEJSH_SH_fSE_SE_NS4_17integral_constantINS4_4UMMA5MajorELSP_0EEESQ_NSN_INSO_7ScaleInELSR_0EEESS_EEEEEENS4_6LayoutISC_NS5_IJNSA_ILi0EEESW_SW_EEEEENS5_IJNS4_10UnderscoreESZ_SZ_EEEEENS4_13SM90_TMA_LOADENS4_14ComposedLayoutINS4_7SwizzleILi1ELi4ELi3EEENS4_18smem_ptr_flag_bitsILi8EEENSV_INS5_IJNSA_ILi8EEESF_EEENS5_IJSF_SB_EEEEEEEvNS4_8identityES12_S1C_vS1D_EENS_8epilogue10collective18CollectiveEpilogueINS1F_23Sm100TmaWarpSpecializedILi1ELi1ELi32ELb0ELb0EEEJSG_NS5_IJNSV_ISE_SB_EES1K_EEESH_SI_SH_SI_NS1F_6fusion15FusionCallbacksIS1J_NS1M_17LinearCombinationISH_fSH_fLNS_15FloatRoundStyleE2EEESG_S1L_JEEENS4_5SM1004TMEM4LOAD26SM100_TMEM_LOAD_16dp32b32xES12_NS13_INS14_ILi2ELi4ELi3EEES17_NSV_INS5_IJS18_SE_EEENS5_IJSE_SB_EEEEEEENS4_39AutoVectorizingCopyWithAssumedAlignmentILi128EEENS4_14SM90_TMA_STOREES20_S22_S22_EEEvvEEEEvNT_6ParamsE:
[----:B------:R-:W1:Y:S01]  /*0000*/  LDC R1, c[0x0][0x37c] ;  /* 0x0000df00ff017b82 */ /* 0x000e620000000800 */
[----:B------:R-:W2:Y:S01]  /*0010*/  S2R R101, SR_TID.X ;  /* 0x0000000000657919 */ /* 0x000ea20000002100 */
[----:B------:R-:W3:Y:S01]  /*0020*/  LDCU.64 UR4, c[0x0][0x890] ;  /* 0x00011200ff0477ac */ /* 0x000ee20008000a00 */
[----:B------:R-:W-:Y:S02]  /*0030*/  PRMT R96, RZ, 0x7610, R96 ;  /* 0x00007610ff607816 */ /* 0x000fe40000000060 */
[----:B------:R-:W-:Y:S01]  /*0040*/  ELECT P5, URZ, PT ;  /* 0x0000000000ff782f */ /* 0x000fe200038a0000 */
[----:B------:R-:W4:Y:S01]  /*0050*/  LDCU.64 UR40, c[0x0][0x358] ;  /* 0x00006b00ff2877ac */ /* 0x000f220008000a00 */
[----:B---3--:R-:W-:-:S04]  /*0060*/  UISETP.NE.U32.AND UP0, UPT, UR4, URZ, UPT ;  /* 0x000000ff0400728c */ /* 0x008fc8000bf05070 */
[----:B------:R-:W-:Y:S01]  /*0070*/  UISETP.NE.AND.EX UP0, UPT, UR5, URZ, UPT, UP0 ;  /* 0x000000ff0500728c */ /* 0x000fe2000bf05300 */
[----:B--2---:R-:W-:-:S05]  /*0080*/  SHF.R.U32.HI R104, RZ, 0x5, R101 ;  /* 0x00000005ff687819 */ /* 0x004fca0000011665 */
[----:B------:R-:W2:Y:S02]  /*0090*/  SHFL.IDX PT, R0, R104, RZ, 0x1f ;  /* 0x00001fff68007589 */ /* 0x000ea400000e0000 */
[----:B--2---:R-:W-:Y:S01]  /*00a0*/  R2UR UR8, R0 ;  /* 0x00000000000872ca */ /* 0x004fe200000e0000 */
[----:B-1--4-:R-:W-:-:S14]  /*00b0*/  BRA.U UP0, `(.L_x_0) ;  /* 0x00000001002c7547 */ /* 0x012fdc000b800000 */
[----:B------:R-:W1:Y:S02]  /*00c0*/  LDCU.64 UR6, c[0x0][0x888] ;  /* 0x00011100ff0677ac */ /* 0x000e640008000a00 */
[----:B-1----:R-:W-:-:S04]  /*00d0*/  UISETP.NE.U32.AND UP0, UPT, UR6, URZ, UPT ;  /* 0x000000ff0600728c */ /* 0x002fc8000bf05070 */
[----:B------:R-:W-:-:S09]  /*00e0*/  UISETP.NE.AND.EX UP0, UPT, UR7, URZ, UPT, UP0 ;  /* 0x000000ff0700728c */ /* 0x000fd2000bf05300 */
[----:B------:R-:W-:Y:S05]  /*00f0*/  BRA.U !UP0, `(.L_x_1) ;  /* 0x0000000108107547 */ /* 0x000fea000b800000 */
[----:B------:R-:W1:Y:S02]  /*0100*/  LDC.64 R2, c[0x0][0x888] ;  /* 0x00022200ff027b82 */ /* 0x000e640000000a00 */
[----:B-1----:R1:W5:Y:S01]  /*0110*/  LDG.E R49, desc[UR40][R2.64] ;  /* 0x0000002802317981 */ /* 0x002362000c1e1900 */
[----:B------:R-:W-:Y:S01]  /*0120*/  HFMA2 R96, -RZ, RZ, 0, 5.9604644775390625e-08 ;  /* 0x00000001ff607431 */ /* 0x000fe200000001ff */
[----:B------:R-:W-:Y:S05]  /*0130*/  BRA `(.L_x_0) ;  /* 0x00000000000c7947 */ /* 0x000fea0003800000 */
.L_x_1:
[----:B------:R-:W1:Y:S01]  /*0140*/  LDCU UR6, c[0x0][0x880] ;  /* 0x00011000ff0677ac */ /* 0x000e620008000800 */
[----:B------:R-:W-:Y:S01]  /*0150*/  HFMA2 R96, -RZ, RZ, 0, 5.9604644775390625e-08 ;  /* 0x00000001ff607431 */ /* 0x000fe200000001ff */
[----:B-1----:R-:W-:-:S07]  /*0160*/  MOV R49, UR6 ;  /* 0x0000000600317c02 */ /* 0x002fce0008000f00 */
.L_x_0:
[----:B------:R-:W2:Y:S02]  /*0170*/  LDCU.64 UR6, c[0x0][0x8b0] ;  /* 0x00011600ff0677ac */ /* 0x000ea40008000a00 */
[----:B--2---:R-:W-:-:S04]  /*0180*/  UISETP.NE.U32.AND UP0, UPT, UR6, URZ, UPT ;  /* 0x000000ff0600728c */ /* 0x004fc8000bf05070 */
[----:B------:R-:W-:-:S09]  /*0190*/  UISETP.NE.AND.EX UP0, UPT, UR7, URZ, UPT, UP0 ;  /* 0x000000ff0700728c */ /* 0x000fd2000bf05300 */
[----:B------:R-:W-:Y:S05]  /*01a0*/  BRA.U UP0, `(.L_x_2) ;  /* 0x0000000100247547 */ /* 0x000fea000b800000 */
[----:B------:R-:W2:Y:S02]  /*01b0*/  LDCU.64 UR6, c[0x0][0x8a8] ;  /* 0x00011500ff0677ac */ /* 0x000ea40008000a00 */
[----:B--2---:R-:W-:-:S04]  /*01c0*/  UISETP.NE.U32.AND UP0, UPT, UR6, URZ, UPT ;  /* 0x000000ff0600728c */ /* 0x004fc8000bf05070 */
[----:B------:R-:W-:-:S09]  /*01d0*/  UISETP.NE.AND.EX UP0, UPT, UR7, URZ, UPT, UP0 ;  /* 0x000000ff0700728c */ /* 0x000fd2000bf05300 */
[----:B------:R-:W-:Y:S05]  /*01e0*/  BRA.U !UP0, `(.L_x_3) ;  /* 0x00000001080c7547 */ /* 0x000fea000b800000 */
[----:B-1----:R-:W1:Y:S02]  /*01f0*/  LDC.64 R2, c[0x0][0x8a8] ;  /* 0x00022a00ff027b82 */ /* 0x002e640000000a00 */
[----:B-1----:R2:W5:Y:S01]  /*0200*/  LDG.E R47, desc[UR40][R2.64] ;  /* 0x00000028022f7981 */ /* 0x002562000c1e1900 */
[----:B------:R-:W-:Y:S05]  /*0210*/  BRA `(.L_x_2) ;  /* 0x0000000000087947 */ /* 0x000fea0003800000 */
.L_x_3:
[----:B------:R-:W2:Y:S02]  /*0220*/  LDCU UR6, c[0x0][0x8a0] ;  /* 0x00011400ff0677ac */ /* 0x000ea40008000800 */
[----:B--2---:R-:W-:Y:S02]  /*0230*/  MOV R47, UR6 ;  /* 0x00000006002f7c02 */ /* 0x004fe40008000f00 */
.L_x_2:
[----:B------:R-:W-:Y:S01]  /*0240*/  IMAD.U32 R0, RZ, RZ, UR8 ;  /* 0x00000008ff007e24 */ /* 0x000fe2000f8e00ff */
[----:B------:R-:W-:Y:S04]  /*0250*/  BSSY.RECONVERGENT B0, `(.L_x_4) ;  /* 0x000000c000007945 */ /* 0x000fe80003800200 */
[C---:B------:R-:W-:Y:S02]  /*0260*/  ISETP.NE.OR P1, PT, R0.reuse, 0x1, !P5 ;  /* 0x000000010000780c */ /* 0x040fe40006f25670 */
[----:B------:R-:W-:-:S11]  /*0270*/  ISETP.NE.OR P0, PT, R0, 0x3, !P5 ;  /* 0x000000030000780c */ /* 0x000fd60006f05670 */
[----:B------:R-:W-:Y:S05]  /*0280*/  @P1 BRA `(.L_x_5) ;  /* 0x0000000000201947 */ /* 0x000fea0003800000 */
[----:B------:R-:W3:Y:S02]  /*0290*/  LDCU.64 UR6, c[0x0][0x348] ;  /* 0x00006900ff0677ac */ /* 0x000ee40008000a00 */
[----:B---3--:R-:W-:Y:S02]  /*02a0*/  UIADD3 UR10, UP1, UPT, UR6, 0x80, URZ ;  /* 0x00000080060a7890 */ /* 0x008fe4000ff3e0ff */
[----:B------:R-:W-:Y:S02]  /*02b0*/  UIADD3 UR6, UP0, UPT, UR6, 0x180, URZ ;  /* 0x0000018006067890 */ /* 0x000fe4000ff1e0ff */
[----:B------:R-:W-:Y:S02]  /*02c0*/  UIADD3.X UR11, UPT, UPT, URZ, UR7, URZ, UP1, !UPT ;  /* 0x00000007ff0b7290 */ /* 0x000fe40008ffe4ff */
[----:B------:R-:W-:-:S07]  /*02d0*/  UIADD3.X UR7, UPT, UPT, URZ, UR7, URZ, UP0, !UPT ;  /* 0x00000007ff077290 */ /* 0x000fce00087fe4ff */
[----:B------:R3:W-:Y:S02]  /*02e0*/  UTMACCTL.PF [UR10] ;  /* 0x000000000a0079b9 */ /* 0x0007e40008040000 */
[----:B------:R3:W-:Y:S02]  /*02f0*/  UTMACCTL.PF [UR6] ;  /* 0x00000000060079b9 */ /* 0x0007e40008040000 */
[----:B---3--:R-:W-:Y:S01]  /*0300*/  NOP ;  /* 0x0000000000007918 */ /* 0x008fe20000000000 */
.L_x_5:
[----:B------:R-:W-:Y:S05]  /*0310*/  BSYNC.RECONVERGENT B0 ;  /* 0x0000000000007941 */ /* 0x000fea0003800200 */
.L_x_4:
[----:B------:R-:W-:Y:S04]  /*0320*/  BSSY.RECONVERGENT B0, `(.L_x_6) ;  /* 0x000000a000007945 */ /* 0x000fe80003800200 */
        /* <DEDUP_REMOVED lines=9> */
.L_x_7:
[----:B------:R-:W-:Y:S05]  /*03c0*/  BSYNC.RECONVERGENT B0 ;  /* 0x0000000000007941 */ /* 0x000fea0003800200 */
.L_x_6:
[----:B------:R-:W3:Y:S01]  /*03d0*/  LDCU.64 UR6, c[0x0][0x888] ;  /* 0x00011100ff0677ac */ /* 0x000ee20008000a00 */
[----:B------:R-:W-:Y:S02]  /*03e0*/  UISETP.EQ.U32.AND UP1, UPT, UR4, URZ, UPT ;  /* 0x000000ff0400728c */ /* 0x000fe4000bf22070 */
[----:B------:R-:W-:Y:S02]  /*03f0*/  UPLOP3.LUT UP2, UPT, UPT, UPT, UPT, 0x80, 0x8 ;  /* 0x000000000008789c */ /* 0x000fe40003f4f070 */
[----:B---3--:R-:W-:-:S04]  /*0400*/  UISETP.NE.U32.AND UP0, UPT, UR6, URZ, UPT ;  /* 0x000000ff0600728c */ /* 0x008fc8000bf05070 */
[----:B------:R-:W-:-:S04]  /*0410*/  UISETP.NE.AND.EX UP0, UPT, UR7, URZ, UPT, UP0 ;  /* 0x000000ff0700728c */ /* 0x000fc8000bf05300 */
[----:B------:R-:W-:-:S04]  /*0420*/  UISETP.EQ.OR.EX UP3, UPT, UR5, URZ, !UP0, UP1 ;  /* 0x000000ff0500728c */ /* 0x000fc8000c762710 */
[----:B------:R-:W-:-:S05]  /*0430*/  UP2UR UR44, UPR, URZ, 0x8 ;  /* 0x00000008ff2c7883 */ /* 0x000fca0008000000 */
[----:B------:R-:W-:Y:S07]  /*0440*/  BRA.U !UP3, `(.L_x_8) ;  /* 0x000000010b207547 */ /* 0x000fee000b800000 */
[----:B------:R-:W-:Y:S01]  /*0450*/  UISETP.NE.U32.AND UP2, UPT, UR4, URZ, UPT ;  /* 0x000000ff0400728c */ /* 0x000fe2000bf45070 */
[----:B-----5:R-:W-:Y:S01]  /*0460*/  FSETP.NEU.AND P0, PT, R49, RZ, PT ;  /* 0x000000ff3100720b */ /* 0x020fe20003f0d000 */
[----:B------:R-:W-:Y:S02]  /*0470*/  USEL UR4, URZ, 0xffffffff, UP0 ;  /* 0xffffffffff047887 */ /* 0x000fe40008000000 */
[----:B------:R-:W-:-:S10]  /*0480*/  UISETP.NE.AND.EX UP2, UPT, UR5, URZ, UPT, UP2 ;  /* 0x000000ff0500728c */ /* 0x000fd4000bf45320 */
[----:B------:R-:W-:Y:S01]  /*0490*/  VOTEU.ANY UP1, P0 ;  /* 0x0000000000ff7886 */ /* 0x000fe20000020100 */
[----:B------:R-:W-:-:S04]  /*04a0*/  @!UP2 USEL UR4, URZ, 0xffffffff, UP1 ;  /* 0xffffffffff04a887 */ /* 0x000fc80008800000 */
[----:B------:R-:W-:-:S04]  /*04b0*/  ULOP3.LUT UR4, UR4, 0x1, URZ, 0xc0, !UPT ;  /* 0x0000000104047892 */ /* 0x000fc8000f8ec0ff */
[----:B------:R-:W-:-:S11]  /*04c0*/  UISETP.NE.U32.AND UP2, UPT, UR4, 0x1, UPT ;  /* 0x000000010400788c */ /* 0x000fd6000bf45070 */
.L_x_8:
[----:B-12---:R-:W1:Y:S01]  /*04d0*/  SHFL.IDX PT, R2, R104, RZ, 0x1f ;  /* 0x00001fff68027589 */ /* 0x006e6200000e0000 */
[----:B------:R-:W-:-:S04]  /*04e0*/  UISETP.NE.AND UP1, UPT, UR8, 0x2, UPT ;  /* 0x000000020800788c */ /* 0x000fc8000bf25270 */
[----:B------:R-:W-:Y:S01]  /*04f0*/  USEL UR13, URZ, 0x1, UP1 ;  /* 0x00000001ff0d7887 */ /* 0x000fe20008800000 */
[----:B-1----:R-:W-:-:S13]  /*0500*/  ISETP.NE.AND P0, PT, R2, RZ, PT ;  /* 0x000000ff0200720c */ /* 0x002fda0003f05270 */
[----:B------:R-:W-:Y:S05]  /*0510*/  @P0 BRA `(.L_x_9) ;  /* 0x0000000000380947 */ /* 0x000fea0003800000 */
[----:B------:R-:W1:Y:S01]  /*0520*/  S2UR UR5, SR_CgaCtaId ;  /* 0x00000000000579c3 */ /* 0x000e620000008800 */
[----:B------:R-:W-:Y:S01]  /*0530*/  UMOV UR6, 0x400 ;  /* 0x0000040000067882 */ /* 0x000fe20000000000 */
[----:B------:R-:W-:Y:S01]  /*0540*/  UMOV UR4, 0x1 ;  /* 0x0000000100047882 */ /* 0x000fe20000000000 */
[----:B------:R-:W-:Y:S01]  /*0550*/  ELECT P0, URZ, PT ;  /* 0x0000000000ff782f */ /* 0x000fe20003800000 */
[----:B-1----:R-:W-:Y:S02]  /*0560*/  ULEA UR5, UR5, UR6, 0x18 ;  /* 0x0000000605057291 */ /* 0x002fe4000f8ec0ff */
[----:B------:R-:W-:-:S04]  /*0570*/  UIADD3 UR6, UPT, UPT, -UR4, 0x100000, URZ ;  /* 0x0010000004067890 */ /* 0x000fc8000fffe1ff */
[----:B------:R-:W-:Y:S02]  /*0580*/  USHF.L.U32 UR7, UR6, 0xb, URZ ;  /* 0x0000000b06077899 */ /* 0x000fe400080006ff */
[----:B------:R-:W-:Y:S01]  /*0590*/  USHF.L.U32 UR6, UR6, 0x1, URZ ;  /* 0x0000000106067899 */ /* 0x000fe200080006ff */
[----:B------:R-:W1:Y:S11]  /*05a0*/  FENCE.VIEW.ASYNC.S ;  /* 0x00000000000073c6 */ /* 0x000e760000000000 */
[----:B-1----:R1:W2:Y:S01]  /*05b0*/  SYNCS.EXCH.64 URZ, [UR5], UR6 ;  /* 0x0000000605ff75b2 */ /* 0x0022a20008000100 */
[----:B------:R1:W3:Y:S01]  /*05c0*/  SYNCS.EXCH.64 URZ, [UR5+0x10], UR6 ;  /* 0x0000100605ff75b2 */ /* 0x0002e20008000100 */
[----:B------:R1:W4:Y:S01]  /*05d0*/  SYNCS.EXCH.64 URZ, [UR5+0x8], UR6 ;  /* 0x0000080605ff75b2 */ /* 0x0003220008000100 */
[----:B------:R1:W1:Y:S01]  /*05e0*/  SYNCS.EXCH.64 URZ, [UR5+0x18], UR6 ;  /* 0x0000180605ff75b2 */ /* 0x0002620008000100 */
[----:B------:R-:W-:Y:S01]  /*05f0*/  NOP ;  /* 0x0000000000007918 */ /* 0x000fe20000000000 */
.L_x_9:
[----:B------:R-:W2:Y:S01]  /*0600*/  SHFL.IDX PT, R2, R104, RZ, 0x1f ;  /* 0x00001fff68027589 */ /* 0x000ea200000e0000 */
[----:B------:R-:W-:Y:S01]  /*0610*/  NOP ;  /* 0x0000000000007918 */ /* 0x000fe20000000000 */
[----:B--2---:R-:W-:-:S13]  /*0620*/  ISETP.NE.AND P0, PT, R2, 0x1, PT ;  /* 0x000000010200780c */ /* 0x004fda0003f05270 */
[----:B------:R-:W-:Y:S05]  /*0630*/  @P0 BRA `(.L_x_10) ;  /* 0x0000000000400947 */ /* 0x000fea0003800000 */
[----:B-1----:R-:W1:Y:S01]  /*0640*/  S2UR UR6, SR_CgaCtaId ;  /* 0x00000000000679c3 */ /* 0x002e620000008800 */
[----:B------:R-:W-:Y:S01]  /*0650*/  UMOV UR7, 0x400 ;  /* 0x0000040000077882 */ /* 0x000fe20000000000 */
[----:B------:R-:W-:Y:S01]  /*0660*/  UMOV UR5, 0x20 ;  /* 0x0000002000057882 */ /* 0x000fe20000000000 */
[----:B------:R-:W-:Y:S01]  /*0670*/  UMOV UR4, 0x80 ;  /* 0x0000008000047882 */ /* 0x000fe20000000000 */
[----:B------:R-:W-:-:S04]  /*0680*/  UIADD3 UR10, UPT, UPT, -UR5, 0x100000, URZ ;  /* 0x00100000050a7890 */ /* 0x000fc8000fffe1ff */
[----:B------:R-:W-:Y:S02]  /*0690*/  USHF.L.U32 UR11, UR10, 0xb, URZ ;  /* 0x0000000b0a0b7899 */ /* 0x000fe400080006ff */
[----:B------:R-:W-:Y:S02]  /*06a0*/  USHF.L.U32 UR10, UR10, 0x1, URZ ;  /* 0x000000010a0a7899 */ /* 0x000fe400080006ff */
[----:B------:R-:W-:-:S04]  /*06b0*/  UIADD3 UR4, UPT, UPT, -UR4, 0x100000, URZ ;  /* 0x0010000004047890 */ /* 0x000fc8000fffe1ff */
[----:B------:R-:W-:Y:S02]  /*06c0*/  USHF.L.U32 UR5, UR4, 0xb, URZ ;  /* 0x0000000b04057899 */ /* 0x000fe400080006ff */
[----:B------:R-:W-:Y:S01]  /*06d0*/  USHF.L.U32 UR4, UR4, 0x1, URZ ;  /* 0x0000000104047899 */ /* 0x000fe200080006ff */
[----:B------:R-:W-:Y:S01]  /*06e0*/  ELECT P0, URZ, PT ;  /* 0x0000000000ff782f */ /* 0x000fe20003800000 */
[----:B-1----:R-:W-:Y:S01]  /*06f0*/  ULEA UR6, UR6, UR7, 0x18 ;  /* 0x0000000706067291 */ /* 0x002fe2000f8ec0ff */
[----:B------:R-:W1:Y:S11]  /*0700*/  FENCE.VIEW.ASYNC.S ;  /* 0x00000000000073c6 */ /* 0x000e760000000000 */
[----:B-1----:R2:W1:Y:S01]  /*0710*/  SYNCS.EXCH.64 URZ, [UR6+0x20], UR10 ;  /* 0x0000200a06ff75b2 */ /* 0x0024620008000100 */
[----:B------:R2:W1:Y:S02]  /*0720*/  SYNCS.EXCH.64 URZ, [UR6+0x28], UR4 ;  /* 0x0000280406ff75b2 */ /* 0x0004640008000100 */
[----:B--2---:R-:W-:Y:S01]  /*0730*/  NOP ;  /* 0x0000000000007918 */ /* 0x004fe20000000000 */
.L_x_10:
[----:B------:R-:W2:Y:S01]  /*0740*/  SHFL.IDX PT, R2, R104, RZ, 0x1f ;  /* 0x00001fff68027589 */ /* 0x000ea200000e0000 */
[----:B------:R-:W-:Y:S01]  /*0750*/  NOP ;  /* 0x0000000000007918 */ /* 0x000fe20000000000 */
[----:B--2---:R-:W-:-:S13]  /*0760*/  ISETP.NE.AND P0, PT, R2, 0x3, PT ;  /* 0x000000030200780c */ /* 0x004fda0003f05270 */
[----:B------:R-:W-:Y:S05]  /*0770*/  @P0 BRA `(.L_x_11) ;  /* 0x0000000000300947 */ /* 0x000fea0003800000 */
[----:B-1----:R-:W1:Y:S01]  /*0780*/  S2UR UR5, SR_CgaCtaId ;  /* 0x00000000000579c3 */ /* 0x002e620000008800 */
        /* <DEDUP_REMOVED lines=8> */
[----:B-1----:R2:W1:Y:S01]  /*0810*/  SYNCS.EXCH.64 URZ, [UR5+0x30], UR6 ;  /* 0x0000300605ff75b2 */ /* 0x0024620008000100 */
[----:B------:R2:W1:Y:S02]  /*0820*/  SYNCS.EXCH.64 URZ, [UR5+0x38], UR6 ;  /* 0x0000380605ff75b2 */ /* 0x0004640008000100 */
[----:B--2---:R-:W-:Y:S01]  /*0830*/  NOP ;  /* 0x0000000000007918 */ /* 0x004fe20000000000 */
.L_x_11:
[----:B------:R-:W2:Y:S01]  /*0840*/  SHFL.IDX PT, R2, R104, RZ, 0x1f ;  /* 0x00001fff68027589 */ /* 0x000ea200000e0000 */
[----:B------:R-:W-:Y:S01]  /*0850*/  NOP ;  /* 0x0000000000007918 */ /* 0x000fe20000000000 */
[----:B--2---:R-:W-:-:S13]  /*0860*/  ISETP.NE.AND P0, PT, R2, 0x4, PT ;  /* 0x000000040200780c */ /* 0x004fda0003f05270 */
[----:B------:R-:W-:Y:S05]  /*0870*/  @P0 BRA `(.L_x_12) ;  /* 0x00000000004c0947 */ /* 0x000fea0003800000 */
[----:B-1----:R-:W1:Y:S01]  /*0880*/  S2UR UR5, SR_CgaCtaId ;  /* 0x00000000000579c3 */ /* 0x002e620000008800 */
[----:B------:R-:W-:Y:S01]  /*0890*/  UMOV UR7, 0x100 ;  /* 0x0000010000077882 */ /* 0x000fe20000000000 */
[----:B------:R-:W-:Y:S01]  /*08a0*/  UMOV UR6, 0x400 ;  /* 0x0000040000067882 */ /* 0x000fe20000000000 */
[----:B------:R-:W-:Y:S01]  /*08b0*/  USEL UR7, UR7, 0xe0, UP2 ;  /* 0x000000e007077887 */ /* 0x000fe20009000000 */
[----:B------:R-:W-:Y:S01]  /*08c0*/  UMOV UR4, 0x1 ;  /* 0x0000000100047882 */ /* 0x000fe20000000000 */
[----:B------:R-:W-:Y:S01]  /*08d0*/  ELECT P0, URZ, PT ;  /* 0x0000000000ff782f */ /* 0x000fe20003800000 */
[----:B------:R-:W-:-:S04]  /*08e0*/  UIADD3 UR10, UPT, UPT, -UR4, 0x100000, URZ ;  /* 0x00100000040a7890 */ /* 0x000fc8000fffe1ff */
[----:B------:R-:W-:Y:S02]  /*08f0*/  USHF.L.U32 UR11, UR10, 0xb, URZ ;  /* 0x0000000b0a0b7899 */ /* 0x000fe400080006ff */
[----:B------:R-:W-:Y:S02]  /*0900*/  USHF.L.U32 UR10, UR10, 0x1, URZ ;  /* 0x000000010a0a7899 */ /* 0x000fe400080006ff */
[----:B-1----:R-:W-:Y:S02]  /*0910*/  ULEA UR5, UR5, UR6, 0x18 ;  /* 0x0000000605057291 */ /* 0x002fe4000f8ec0ff */
[----:B------:R-:W-:-:S04]  /*0920*/  UIADD3 UR6, UPT, UPT, -UR7, 0x100000, URZ ;  /* 0x0010000007067890 */ /* 0x000fc8000fffe1ff */
[----:B------:R-:W-:Y:S02]  /*0930*/  USHF.L.U32 UR7, UR6, 0xb, URZ ;  /* 0x0000000b06077899 */ /* 0x000fe400080006ff */
[----:B------:R-:W-:Y:S01]  /*0940*/  USHF.L.U32 UR6, UR6, 0x1, URZ ;  /* 0x0000000106067899 */ /* 0x000fe200080006ff */
[----:B------:R-:W1:Y:S03]  /*0950*/  FENCE.VIEW.ASYNC.S ;  /* 0x00000000000073c6 */ /* 0x000e660000000000 */
[----:B-1----:R2:W1:Y:S08]  /*0960*/  SYNCS.EXCH.64 URZ, [UR5+0x40], UR10 ;  /* 0x0000400a05ff75b2 */ /* 0x0024700008000100 */
[----:B------:R2:W1:Y:S01]  /*0970*/  SYNCS.EXCH.64 URZ, [UR5+0x50], UR6 ;  /* 0x0000500605ff75b2 */ /* 0x0004620008000100 */
[----:B------:R2:W1:Y:S01]  /*0980*/  SYNCS.EXCH.64 URZ, [UR5+0x48], UR10 ;  /* 0x0000480a05ff75b2 */ /* 0x0004620008000100 */
[----:B------:R2:W1:Y:S02]  /*0990*/  SYNCS.EXCH.64 URZ, [UR5+0x58], UR6 ;  /* 0x0000580605ff75b2 */ /* 0x0004640008000100 */
[----:B--2---:R-:W-:Y:S01]  /*09a0*/  NOP ;  /* 0x0000000000007918 */ /* 0x004fe20000000000 */
.L_x_12:
        /* <DEDUP_REMOVED lines=18> */
[----:B------:R2:W1:Y:S01]  /*0ad0*/  SYNCS.EXCH.64 URZ, [UR6+0x80], UR4 ;  /* 0x0000800406ff75b2 */ /* 0x0004620008000100 */
[----:B------:R2:W1:Y:S01]  /*0ae0*/  SYNCS.EXCH.64 URZ, [UR6+0x68], UR10 ;  /* 0x0000680a06ff75b2 */ /* 0x0004620008000100 */
[----:B------:R2:W1:Y:S01]  /*0af0*/  SYNCS.EXCH.64 URZ, [UR6+0x88], UR4 ;  /* 0x0000880406ff75b2 */ /* 0x0004620008000100 */
[----:B------:R2:W1:Y:S01]  /*0b00*/  SYNCS.EXCH.64 URZ, [UR6+0x70], UR10 ;  /* 0x0000700a06ff75b2 */ /* 0x0004620008000100 */
[----:B------:R2:W1:Y:S01]  /*0b10*/  SYNCS.EXCH.64 URZ, [UR6+0x90], UR4 ;  /* 0x0000900406ff75b2 */ /* 0x0004620008000100 */
[----:B------:R2:W1:Y:S01]  /*0b20*/  SYNCS.EXCH.64 URZ, [UR6+0x78], UR10 ;  /* 0x0000780a06ff75b2 */ /* 0x0004620008000100 */
[----:B------:R2:W1:Y:S02]  /*0b30*/  SYNCS.EXCH.64 URZ, [UR6+0x98], UR4 ;  /* 0x0000980406ff75b2 */ /* 0x0004640008000100 */
[----:B--2---:R-:W-:Y:S01]  /*0b40*/  NOP ;  /* 0x0000000000007918 */ /* 0x004fe20000000000 */
.L_x_13:
        /* <DEDUP_REMOVED lines=14> */
[----:B------:R2:W1:Y:S01]  /*0c30*/  SYNCS.EXCH.64 URZ, [UR5+0xb0], UR6 ;  /* 0x0000b00605ff75b2 */ /* 0x0004620008000100 */
[----:B------:R2:W1:Y:S01]  /*0c40*/  SYNCS.EXCH.64 URZ, [UR5+0xa8], UR6 ;  /* 0x0000a80605ff75b2 */ /* 0x0004620008000100 */
[----:B------:R2:W1:Y:S02]  /*0c50*/  SYNCS.EXCH.64 URZ, [UR5+0xb8], UR6 ;  /* 0x0000b80605ff75b2 */ /* 0x0004640008000100 */
[----:B--2---:R-:W-:Y:S01]  /*0c60*/  NOP ;  /* 0x0000000000007918 */ /* 0x004fe20000000000 */
.L_x_14:
[----:B-1----:R-:W1:Y:S01]  /*0c70*/  S2UR UR5, SR_CTAID.X ;  /* 0x00000000000579c3 */ /* 0x002e620000002500 */
[----:B------:R-:W-:-:S05]  /*0c80*/  CS2R.32 R97, SR_CgaSize ;  /* 0x0000000000617805 */ /* 0x000fca0000008a00 */
[----:B------:R-:W-:-:S05]  /*0c90*/  IMAD R97, R97, -0xa0, RZ ;  /* 0xffffff6061617824 */ /* 0x000fca00078e02ff */
[----:B------:R-:W-:-:S14]  /*0ca0*/  R2UR UR7, R97 ;  /* 0x00000000610772ca */ /* 0x000fdc00000e0000 */
[----:B------:R-:W2:Y:S01]  /*0cb0*/  LDCU UR7, c[0x0][UR7+0x2b0] ;  /* 0x00005600070777ac */ /* 0x000ea20008000800 */
[----:B------:R-:W-:Y:S01]  /*0cc0*/  NOP ;  /* 0x0000000000007918 */ /* 0x000fe20000000000 */
[----:B------:R-:W-:-:S05]  /*0cd0*/  CS2R.32 R97, SR_CgaSize ;  /* 0x0000000000617805 */ /* 0x000fca0000008a00 */
[----:B------:R-:W-:-:S05]  /*0ce0*/  IMAD R97, R97, -0xa0, RZ ;  /* 0xffffff6061617824 */ /* 0x000fca00078e02ff */
[----:B------:R-:W-:-:S14]  /*0cf0*/  R2UR UR6, R97 ;  /* 0x00000000610672ca */ /* 0x000fdc00000e0000 */
[----:B------:R-:W3:Y:S01]  /*0d00*/  LDCU UR6, c[0x0][UR6+0x2b4] ;  /* 0x00005680060677ac */ /* 0x000ee20008000800 */
[----:B------:R-:W4:Y:S08]  /*0d10*/  S2UR UR4, SR_CTAID.Y ;  /* 0x00000000000479c3 */ /* 0x000f300000002600 */
[----:B------:R-:W3:Y:S01]  /*0d20*/  LDC R9, c[0x0][0xb24] ;  /* 0x0002c900ff097b82 */ /* 0x000ee20000000800 */
[----:B-1----:R-:W-:-:S02]  /*0d30*/  I2FP.F32.U32 R5, UR5 ;  /* 0x0000000500057c45 */ /* 0x002fc40008201000 */
[----:B------:R-:W-:-:S05]  /*0d40*/  CS2R.32 R3, SR_CgaSize ;  /* 0x0000000000037805 */ /* 0x000fca0000008a00 */
[----:B------:R-:W-:-:S06]  /*0d50*/  IMAD R3, R3, -0xa0, RZ ;  /* 0xffffff6003037824 */ /* 0x000fcc00078e02ff */
[----:B------:R-:W1:Y:S01]  /*0d60*/  LDC R3, c[0x0][R3+0x2a0] ;  /* 0x0000a80003037b82 */ /* 0x000e620000000800 */
[----:B------:R-:W-:Y:S01]  /*0d70*/  MOV R97, UR5 ;  /* 0x0000000500617c02 */ /* 0x000fe20008000f00 */
[----:B--2---:R-:W-:Y:S01]  /*0d80*/  FMUL R5, R5, UR7 ;  /* 0x0000000705057c20 */ /* 0x004fe20008400000 */
[----:B----4-:R-:W-:Y:S02]  /*0d90*/  I2FP.F32.U32 R4, UR4 ;  /* 0x0000000400047c45 */ /* 0x010fe40008201000 */
[----:B------:R-:W-:-:S05]  /*0da0*/  CS2R.32 R2, SR_CgaSize ;  /* 0x0000000000027805 */ /* 0x000fca0000008a00 */
[----:B------:R-:W-:-:S06]  /*0db0*/  IMAD R2, R2, -0xa0, RZ ;  /* 0xffffff6002027824 */ /* 0x000fcc00078e02ff */
[----:B------:R-:W2:Y:S01]  /*0dc0*/  LDC R2, c[0x0][R2+0x2a4] ;  /* 0x0000a90002027b82 */ /* 0x000ea20000000800 */
[----:B------:R-:W4:Y:S01]  /*0dd0*/  F2I.U32.TRUNC.NTZ R90, R5 ;  /* 0x00000005005a7305 */ /* 0x000f22000020f000 */
[----:B------:R-:W-:Y:S01]  /*0de0*/  MOV R91, UR4 ;  /* 0x00000004005b7c02 */ /* 0x000fe20008000f00 */
[----:B---3--:R-:W-:-:S05]  /*0df0*/  FMUL R4, R4, UR6 ;  /* 0x0000000604047c20 */ /* 0x008fca0008400000 */
[----:B------:R-:W-:Y:S01]  /*0e00*/  BAR.SYNC.DEFER_BLOCKING 0x0 ;  /* 0x0000000000007b1d */ /* 0x000fe20000010000 */
[----:B------:R-:W-:-:S05]  /*0e10*/  ISETP.GE.AND P0, PT, R9, 0x1, PT ;  /* 0x000000010900780c */ /* 0x000fca0003f06270 */
[----:B------:R-:W3:Y:S02]  /*0e20*/  F2I.U32.TRUNC.NTZ R79, R4 ;  /* 0x00000004004f7305 */ /* 0x000ee4000020f000 */
[----:B------:R-:W2:Y:S01]  /*0e30*/  S2UR UR36, SR_CTAID.Z ;  /* 0x00000000002479c3 */ /* 0x000ea20000002700 */
[----:B----4-:R-:W-:-:S05]  /*0e40*/  IADD3 R90, PT, PT, -R90, RZ, RZ ;  /* 0x000000ff5a5a7210 */ /* 0x010fca0007ffe1ff */
[----:B-1----:R-:W-:Y:S01]  /*0e50*/  IMAD R90, R3, R90, UR5 ;  /* 0x00000005035a7e24 */ /* 0x002fe2000f8e025a */
[----:B---3--:R-:W-:-:S05]  /*0e60*/  IADD3 R79, PT, PT, -R79, RZ, RZ ;  /* 0x000000ff4f4f7210 */ /* 0x008fca0007ffe1ff */
[----:B--2---:R-:W-:Y:S01]  /*0e70*/  IMAD R79, R2, R79, UR4 ;  /* 0x00000004024f7e24 */ /* 0x004fe2000f8e024f */
[----:B------:R-:W-:Y:S06]  /*0e80*/  @!P0 BRA `(.L_x_15) ;  /* 0x0000000000b88947 */ /* 0x000fec0003800000 */
[----:B------:R-:W1:Y:S01]  /*0e90*/  LDC.64 R4, c[0x0][0xb18] ;  /* 0x0002c600ff047b82 */ /* 0x000e620000000a00 */
[----:B------:R-:W-:-:S07]  /*0ea0*/  ISETP.NE.AND P0, PT, R9, 0x1, PT ;  /* 0x000000010900780c */ /* 0x000fce0003f05270 */
[----:B------:R-:W2:Y:S08]  /*0eb0*/  LDC R10, c[0x0][0xb0c] ;  /* 0x0002c300ff0a7b82 */ /* 0x000eb00000000800 */
[----:B------:R-:W3:Y:S08]  /*0ec0*/  LDC R11, c[0x0][0x370] ;  /* 0x0000dc00ff0b7b82 */ /* 0x000ef00000000800 */
[----:B------:R-:W4:Y:S01]  /*0ed0*/  LDC R12, c[0x0][0x374] ;  /* 0x0000dd00ff0c7b82 */ /* 0x000f220000000800 */
[----:B-1----:R-:W-:-:S07]  /*0ee0*/  ISETP.NE.AND P1, PT, R4, 0x1, PT ;  /* 0x000000010400780c */ /* 0x002fce0003f25270 */
[----:B------:R-:W3:Y:S01]  /*0ef0*/  LDC.64 R6, c[0x0][0xb10] ;  /* 0x0002c400ff067b82 */ /* 0x000ee20000000a00 */
[----:B--2---:R-:W-:-:S07]  /*0f00*/  ISETP.NE.AND P2, PT, R10, 0x1, PT ;  /* 0x000000010a00780c */ /* 0x004fce0003f45270 */
[----:B------:R-:W1:Y:S08]  /*0f10*/  LDC R8, c[0x0][0xb20] ;  /* 0x0002c800ff087b82 */ /* 0x000e700000000800 */
[----:B------:R-:W2:Y:S01]  /*0f20*/  LDC.64 R2, c[0x0][0xb28] ;  /* 0x0002ca00ff027b82 */ /* 0x000ea20000000a00 */
[----:B----4-:R-:W-:-:S04]  /*0f30*/  IMAD.HI.U32 R13, R12, R5, RZ ;  /* 0x000000050c0d7227 */ /* 0x010fc800078e00ff */
[----:B------:R-:W-:-:S04]  /*0f40*/  IMAD.HI.U32 R5, R91, R5, RZ ;  /* 0x000000055b057227 */ /* 0x000fc800078e00ff */
[----:B---3--:R-:W-:-:S04]  /*0f50*/  IMAD.HI.U32 R14, R11, R6, RZ ;  /* 0x000000060b0e7227 */ /* 0x008fc800078e00ff */
[----:B------:R-:W-:Y:S01]  /*0f60*/  IMAD.HI.U32 R16, R97, R6, RZ ;  /* 0x0000000661107227 */ /* 0x000fe200078e00ff */
[-C--:B------:R-:W-:Y:S02]  /*0f70*/  @P2 SHF.R.U32.HI R11, RZ, R7.reuse, R14 ;  /* 0x00000007ff0b2219 */ /* 0x080fe4000001160e */
[-C--:B-1----:R-:W-:Y:S02]  /*0f80*/  @P1 SHF.R.U32.HI R12, RZ, R8.reuse, R13 ;  /* 0x00000008ff0c1219 */ /* 0x082fe4000001160d */
[----:B------:R-:W-:Y:S02]  /*0f90*/  SHF.R.U32.HI R8, RZ, R8, R5 ;  /* 0x00000008ff087219 */ /* 0x000fe40000011605 */
[----:B------:R-:W-:Y:S02]  /*0fa0*/  SHF.R.U32.HI R16, RZ, R7, R16 ;  /* 0x00000007ff107219 */ /* 0x000fe40000011610 */
[----:B------:R-:W-:Y:S01]  /*0fb0*/  SEL R5, R91, R8, !P1 ;  /* 0x000000085b057207 */ /* 0x000fe20004800000 */
[----:B--2---:R-:W-:Y:S01]  /*0fc0*/  IMAD.HI.U32 R14, R12, R2, RZ ;  /* 0x000000020c0e7227 */ /* 0x004fe200078e00ff */
[----:B------:R-:W-:-:S03]  /*0fd0*/  SEL R7, R97, R16, !P2 ;  /* 0x0000001061077207 */ /* 0x000fc60005000000 */
[----:B------:R-:W-:Y:S01]  /*0fe0*/  IMAD.HI.U32 R6, R11, R2, RZ ;  /* 0x000000020b067227 */ /* 0x000fe200078e00ff */
[----:B------:R-:W-:-:S04]  /*0ff0*/  @P0 SHF.R.U32.HI R12, RZ, R3, R14 ;  /* 0x00000003ff0c0219 */ /* 0x000fc8000001160e */
[----:B------:R-:W-:Y:S01]  /*1000*/  @P0 SHF.R.U32.HI R11, RZ, R3, R6 ;  /* 0x00000003ff0b0219 */ /* 0x000fe20000011606 */
[----:B------:R-:W-:-:S04]  /*1010*/  IMAD R12, R12, R9, RZ ;  /* 0x000000090c0c7224 */ /* 0x000fc800078e02ff */
[----:B------:R-:W-:Y:S01]  /*1020*/  IMAD R6, R11, R9, RZ ;  /* 0x000000090b067224 */ /* 0x000fe200078e02ff */
[----:B------:R-:W-:-:S04]  /*1030*/  ISETP.GE.AND P1, PT, R5, R12, PT ;  /* 0x0000000c0500720c */ /* 0x000fc80003f26270 */
[----:B------:R-:W-:Y:S01]  /*1040*/  ISETP.GE.OR P1, PT, R7, R6, P1 ;  /* 0x000000060700720c */ /* 0x000fe20000f26670 */
[----:B------:R-:W-:-:S05]  /*1050*/  IMAD.HI.U32 R6, R5, R2, RZ ;  /* 0x0000000205067227 */ /* 0x000fca00078e00ff */
[----:B------:R-:W-:-:S04]  /*1060*/  SHF.R.U32.HI R6, RZ, R3, R6 ;  /* 0x00000003ff067219 */ /* 0x000fc80000011606 */
[----:B------:R-:W-:-:S03]  /*1070*/  SEL R6, R5, R6, !P0 ;  /* 0x0000000605067207 */ /* 0x000fc60004000000 */
[----:B------:R-:W-:Y:S01]  /*1080*/  @!P1 IMAD.HI.U32 R8, R7, R2, RZ ;  /* 0x0000000207089227 */ /* 0x000fe200078e00ff */
[----:B------:R-:W-:-:S04]  /*1090*/  IADD3 R2, PT, PT, -R6, RZ, RZ ;  /* 0x000000ff06027210 */ /* 0x000fc80007ffe1ff */
[----:B------:R-:W-:Y:S01]  /*10a0*/  @!P1 SHF.R.U32.HI R8, RZ, R3, R8 ;  /* 0x00000003ff089219 */ /* 0x000fe20000011608 */
[----:B------:R-:W-:-:S03]  /*10b0*/  IMAD R2, R9, R2, R5 ;  /* 0x0000000209027224 */ /* 0x000fc600078e0205 */
[----:B------:R-:W-:Y:S02]  /*10c0*/  @!P1 SEL R3, R7, R8, !P0 ;  /* 0x0000000807039207 */ /* 0x000fe40004000000 */
[----:B------:R-:W-:-:S03]  /*10d0*/  IADD3 R8, PT, PT, -R5, RZ, RZ ;  /* 0x000000ff05087210 */ /* 0x000fc60007ffe1ff */
[--C-:B------:R-:W-:Y:S02]  /*10e0*/  @!P1 IMAD.IADD R6, R6, 0x1, -R3.reuse ;  /* 0x0000000106069824 */ /* 0x100fe400078e0a03 */
[----:B------:R-:W-:Y:S01]  /*10f0*/  @!P1 IMAD R3, R2, R11, R3 ;  /* 0x0000000b02039224 */ /* 0x000fe200078e0203 */
[----:B------:R-:W-:Y:S01]  /*1100*/  IADD3 R2, PT, PT, -R7, RZ, RZ ;  /* 0x000000ff07027210 */ /* 0x000fe20007ffe1ff */
[----:B------:R-:W-:Y:S02]  /*1110*/  @!P1 IMAD R5, R6, R9, R7 ;  /* 0x0000000906059224 */ /* 0x000fe400078e0207 */
[----:B------:R-:W-:Y:S02]  /*1120*/  IMAD R8, R4, R8, R91 ;  /* 0x0000000804087224 */ /* 0x000fe400078e025b */
[----:B------:R-:W-:Y:S02]  /*1130*/  @!P1 IMAD.MOV.U32 R7, RZ, RZ, R3 ;  /* 0x000000ffff079224 */ /* 0x000fe400078e0003 */
[----:B------:R-:W-:-:S02]  /*1140*/  IMAD R2, R10, R2, R97 ;  /* 0x000000020a027224 */ /* 0x000fc400078e0261 */
[----:B------:R-:W-:Y:S02]  /*1150*/  IMAD R91, R5, R4, R8 ;  /* 0x00000004055b7224 */ /* 0x000fe400078e0208 */
[----:B------:R-:W-:Y:S02]  /*1160*/  IMAD R97, R7, R10, R2 ;  /* 0x0000000a07617224 */ /* 0x000fe400078e0202 */
.L_x_15:
[----:B------:R-:W1:Y:S01]  /*1170*/  LDCU UR4, c[0x0][0xb30] ;  /* 0x00016600ff0477ac */ /* 0x000e620008000800 */
[----:B------:R-:W2:Y:S08]  /*1180*/  S2UR UR37, SR_CgaCtaId ;  /* 0x00000000002579c3 */ /* 0x000eb00000008800 */
[----:B------:R-:W3:Y:S01]  /*1190*/  LDC R40, c[0x0][0xb24] ;  /* 0x0002c900ff287b82 */ /* 0x000ee20000000800 */
[----:B-1----:R-:W-:-:S09]  /*11a0*/  UISETP.NE.AND UP1, UPT, UR4, 0x1, UPT ;  /* 0x000000010400788c */ /* 0x002fd2000bf25270 */
[----:B--2---:R-:W-:Y:S05]  /*11b0*/  BRA.U UP1, `(.L_x_16) ;  /* 0x0000000101407547 */ /* 0x004fea000b800000 */
[----:B------:R-:W1:Y:S08]  /*11c0*/  LDC.64 R4, c[0x0][0xb10] ;  /* 0x0002c400ff047b82 */ /* 0x000e700000000a00 */
[----:B------:R-:W2:Y:S08]  /*11d0*/  LDC.64 R2, c[0x0][0xb18] ;  /* 0x0002c600ff027b82 */ /* 0x000eb00000000a00 */
[----:B------:R-:W4:Y:S08]  /*11e0*/  LDC R6, c[0x0][0xb20] ;  /* 0x0002c800ff067b82 */ /* 0x000f300000000800 */
[----:B------:R-:W3:Y:S01]  /*11f0*/  LDC R8, c[0x0][0xb0c] ;  /* 0x0002c300ff087b82 */ /* 0x000ee20000000800 */
[----:B-1----:R-:W-:-:S05]  /*1200*/  IMAD.HI.U32 R4, R97, R4, RZ ;  /* 0x0000000461047227 */ /* 0x002fca00078e00ff */
[----:B------:R-:W-:Y:S01]  /*1210*/  SHF.R.U32.HI R4, RZ, R5, R4 ;  /* 0x00000005ff047219 */ /* 0x000fe20000011604 */
[----:B--2---:R-:W-:Y:S01]  /*1220*/  IMAD.HI.U32 R3, R91, R3, RZ ;  /* 0x000000035b037227 */ /* 0x004fe200078e00ff */
[----:B------:R-:W-:-:S04]  /*1230*/  ISETP.NE.AND P0, PT, R2, 0x1, PT ;  /* 0x000000010200780c */ /* 0x000fc80003f05270 */
[----:B----4-:R-:W-:-:S04]  /*1240*/  SHF.R.U32.HI R6, RZ, R6, R3 ;  /* 0x00000006ff067219 */ /* 0x010fc80000011603 */
[----:B------:R-:W-:Y:S02]  /*1250*/  SEL R3, R91, R6, !P0 ;  /* 0x000000065b037207 */ /* 0x000fe40004000000 */
[----:B---3--:R-:W-:-:S04]  /*1260*/  ISETP.NE.AND P1, PT, R8, 0x1, PT ;  /* 0x000000010800780c */ /* 0x008fc80003f25270 */
[----:B------:R-:W-:-:S05]  /*1270*/  SEL R4, R97, R4, !P1 ;  /* 0x0000000461047207 */ /* 0x000fca0004800000 */
[----:B------:R-:W-:Y:S02]  /*1280*/  IMAD.IADD R5, R3, 0x1, -R4 ;  /* 0x0000000103057824 */ /* 0x000fe400078e0a04 */
[----:B------:R-:W-:Y:S02]  /*1290*/  IMAD.IADD R3, R4, 0x1, -R3 ;  /* 0x0000000104037824 */ /* 0x000fe400078e0a03 */
[----:B------:R-:W-:Y:S02]  /*12a0*/  IMAD R97, R5, R8, R97 ;  /* 0x0000000805617224 */ /* 0x000fe400078e0261 */
[----:B------:R-:W-:-:S07]  /*12b0*/  IMAD R91, R3, R2, R91 ;  /* 0x00000002035b7224 */ /* 0x000fce00078e025b */
.L_x_16:
[----:B------:R-:W-:Y:S01]  /*12c0*/  BAR.SYNC.DEFER_BLOCKING 0x0 ;  /* 0x0000000000007b1d */ /* 0x000fe20000010000 */
[----:B------:R-:W-:Y:S01]  /*12d0*/  UISETP.NE.AND UP1, UPT, UR8, 0x2, UPT ;  /* 0x000000020800788c */ /* 0x000fe2000bf25270 */
[----:B------:R-:W-:Y:S02]  /*12e0*/  ISETP.NE.OR P5, PT, R0, 0x2, !P5 ;  /* 0x000000020000780c */ /* 0x000fe40006fa5670 */
[----:B------:R-:W-:-:S06]  /*12f0*/  LOP3.LUT R2, R101, 0x1f, RZ, 0xc0, !PT ;  /* 0x0000001f65027812 */ /* 0x000fcc00078ec0ff */
[----:B------:R-:W-:Y:S05]  /*1300*/  BRA.U UP1, `(.L_x_17) ;  /* 0x00000011010c7547 */ /* 0x000fea000b800000 */
[----:B------:R-:W1:Y:S01]  /*1310*/  LDCU UR13, c[0x0][0x38c] ;  /* 0x00007180ff0d77ac */ /* 0x000e620008000800 */
[----:B------:R-:W2:Y:S01]  /*1320*/  LDC R9, c[0x0][0x370] ;  /* 0x0000dc00ff097b82 */ /* 0x000ea20000000800 */
[----:B------:R-:W-:Y:S01]  /*1330*/  PLOP3.LUT P1, PT, PT, PT, UP2, 0x80, 0x8 ;  /* 0x000000000008781c */ /* 0x000fe20003f2f028 */
[----:B------:R-:W-:Y:S01]  /*1340*/  IMAD.MOV.U32 R15, RZ, RZ, 0x1 ;  /* 0x00000001ff0f7424 */ /* 0x000fe200078e00ff */
[----:B------:R-:W-:Y:S01]  /*1350*/  ISETP.EQ.OR P4, PT, R2, RZ, P5 ;  /* 0x000000ff0200720c */ /* 0x000fe20002f82670 */
[----:B------:R-:W-:Y:S01]  /*1360*/  IMAD.MOV.U32 R14, RZ, RZ, RZ ;  /* 0x000000ffff0e7224 */ /* 0x000fe200078e00ff */
[----:B------:R-:W-:Y:S02]  /*1370*/  PLOP3.LUT P1, PT, P1, PT, PT, 0x8, 0x80 ;  /* 0x000000000080781c */ /* 0x000fe40000f2e170 */
[----:B------:R-:W-:Y:S01]  /*1380*/  CS2R R12, SRZ ;  /* 0x00000000000c7805 */ /* 0x000fe2000001ff00 */
[----:B------:R-:W-:Y:S01]  /*1390*/  IMAD.MOV.U32 R10, RZ, RZ, 0x1 ;  /* 0x00000001ff0a7424 */ /* 0x000fe200078e00ff */
[----:B------:R-:W4:Y:S01]  /*13a0*/  LDC R0, c[0x0][0x374] ;  /* 0x0000dd00ff007b82 */ /* 0x000f220000000800 */
[----:B------:R-:W2:Y:S01]  /*13b0*/  LDCU.64 UR22, c[0x0][0x348] ;  /* 0x00006900ff1677ac */ /* 0x000ea20008000a00 */
[----:B------:R-:W-:Y:S01]  /*13c0*/  UMOV UR6, URZ ;  /* 0x000000ff00067c82 */ /* 0x000fe20008000000 */
[----:B-1----:R-:W-:-:S04]  /*13d0*/  UIADD3 UR5, UPT, UPT, UR13, 0x1f, URZ ;  /* 0x0000001f0d057890 */ /* 0x002fc8000fffe0ff */
[----:B------:R-:W-:-:S04]  /*13e0*/  USHF.R.S32.HI UR4, URZ, 0x1f, UR5 ;  /* 0x0000001fff047899 */ /* 0x000fc80008011405 */
[----:B------:R-:W-:-:S04]  /*13f0*/  ULEA.HI UR4, UR4, UR5, URZ, 0x5 ;  /* 0x0000000504047291 */ /* 0x000fc8000f8f28ff */
[----:B------:R-:W-:Y:S02]  /*1400*/  USHF.R.S32.HI UR15, URZ, 0x5, UR4 ;  /* 0x00000005ff0f7899 */ /* 0x000fe40008011404 */
[----:B------:R-:W-:Y:S02]  /*1410*/  UIADD3 UR4, UPT, UPT, UR13, -0x1, URZ ;  /* 0xffffffff0d047890 */ /* 0x000fe4000fffe0ff */
[----:B------:R-:W-:Y:S02]  /*1420*/  UISETP.LT.U32.AND UP0, UPT, UR15, 0x2, UPT ;  /* 0x000000020f00788c */ /* 0x000fe4000bf01070 */
[----:B------:R-:W-:Y:S02]  /*1430*/  UISETP.GE.U32.AND UP1, UPT, UR4, -0x3f, UPT ;  /* 0xffffffc10400788c */ /* 0x000fe4000bf26070 */
[----:B------:R-:W-:Y:S02]  /*1440*/  USEL UR14, UR15, 0x2, UP0 ;  /* 0x000000020f0e7887 */ /* 0x000fe40008000000 */
[----:B------:R-:W-:-:S02]  /*1450*/  UIADD3 UR13, UPT, UPT, UR13, 0x3e, URZ ;  /* 0x0000003e0d0d7890 */ /* 0x000fc4000fffe0ff */
[----:B------:R-:W-:Y:S02]  /*1460*/  UIADD3 UR5, UPT, UPT, UR14, -0x1, URZ ;  /* 0xffffffff0e057890 */ /* 0x000fe4000fffe0ff */
[----:B------:R-:W-:-:S03]  /*1470*/  UIADD3 UR7, UPT, UPT, UR15, -UR14, URZ ;  /* 0x8000000e0f077290 */ /* 0x000fc6000fffe0ff */
[----:B------:R-:W-:-:S04]  /*1480*/  @UP1 UIADD3 UR5, UPT, UPT, UR14, URZ, URZ ;  /* 0x000000ff0e051290 */ /* 0x000fc8000fffe0ff */
[----:B--2---:R-:W-:-:S12]  /*1490*/  UIADD3 UR5, UPT, UPT, UR5, 0x1, URZ ;  /* 0x0000000105057890 */ /* 0x004fd8000fffe0ff */
.L_x_35:
[----:B------:R-:W-:Y:S01]  /*14a0*/  UISETP.NE.AND UP0, UPT, UR37, URZ, UPT ;  /* 0x000000ff2500728c */ /* 0x000fe2000bf05270 */
[----:B------:R-:W1:Y:S08]  /*14b0*/  S2UR UR37, SR_CgaCtaId ;  /* 0x00000000002579c3 */ /* 0x000e700000008800 */
[----:B------:R-:W-:Y:S05]  /*14c0*/  BRA.U UP0, `(.L_x_18) ;  /* 0x0000000100347547 */ /* 0x000fea000b800000 */
[----:B------:R-:W2:Y:S01]  /*14d0*/  S2R R2, SR_CgaCtaId ;  /* 0x0000000000027919 */ /* 0x000ea20000008800 */
[----:B------:R-:W-:-:S04]  /*14e0*/  MOV R3, 0x400 ;  /* 0x0000040000037802 */ /* 0x000fc80000000f00 */
[----:B--2---:R-:W-:Y:S02]  /*14f0*/  LEA R3, R2, R3, 0x18 ;  /* 0x0000000302037211 */ /* 0x004fe400078ec0ff */
[----:B------:R-:W-:-:S03]  /*1500*/  SHF.L.U32 R2, R10, 0x1f, RZ ;  /* 0x0000001f0a027819 */ /* 0x000fc600000006ff */
[----:B------:R-:W-:-:S04]  /*1510*/  IMAD R3, R12, 0x8, R3 ;  /* 0x000000080c037824 */ /* 0x000fc800078e0203 */
[----:B------:R-:W2:Y:S02]  /*1520*/  SYNCS.PHASECHK.TRANS64.TRYWAIT P0, [R3+URZ+0xb0], R2 ;  /* 0x0000b002030075a7 */ /* 0x000ea400080011ff */
[----:B--2---:R-:W-:Y:S05]  /*1530*/  @!P0 BRA `(.L_x_19) ;  /* 0x00000048005c8947 */ /* 0x004fea0003800000 */
.L_x_93:
[----:B------:R-:W-:Y:S01]  /*1540*/  VIADD R12, R12, 0x1 ;  /* 0x000000010c0c7836 */ /* 0x000fe20000000000 */
[----:B------:R2:W-:Y:S04]  /*1550*/  SYNCS.ARRIVE.TRANS64.A1T0 RZ, [R3+URZ+0xa0], RZ ;  /* 0x0000a0ff03ff79a7 */ /* 0x0005e800081000ff */
[----:B------:R-:W-:-:S04]  /*1560*/  ISETP.NE.AND P0, PT, R12, 0x2, PT ;  /* 0x000000020c00780c */ /* 0x000fc80003f05270 */
[----:B------:R-:W-:Y:S02]  /*1570*/  SEL R12, R12, RZ, P0 ;  /* 0x000000ff0c0c7207 */ /* 0x000fe40000000000 */
[----:B--2---:R-:W-:-:S04]  /*1580*/  SEL R3, RZ, 0x1, P0 ;  /* 0x00000001ff037807 */ /* 0x004fc80000000000 */
[----:B------:R-:W-:-:S07]  /*1590*/  LOP3.LUT R10, R10, R3, RZ, 0x3c, !PT ;  /* 0x000000030a0a7212 */ /* 0x000fce00078e3cff */
.L_x_18:
[----:B------:R-:W-:Y:S01]  /*15a0*/  UMOV UR4, 0x400 ;  /* 0x0000040000047882 */ /* 0x000fe20000000000 */
[----:B------:R-:W-:Y:S01]  /*15b0*/  SHF.L.U32 R2, R15, 0x1f, RZ ;  /* 0x0000001f0f027819 */ /* 0x000fe200000006ff */
[----:B-1----:R-:W-:Y:S01]  /*15c0*/  ULEA UR4, UR37, UR4, 0x18 ;  /* 0x0000000425047291 */ /* 0x002fe2000f8ec0ff */
[----:B------:R-:W-:Y:S01]  /*15d0*/  R2UR UR35, R97 ;  /* 0x00000000612372ca */ /* 0x000fe200000e0000 */
[----:B------:R-:W-:Y:S01]  /*15e0*/  UISETP.GE.U32.AND UP0, UPT, UR13, 0x3f, UPT ;  /* 0x0000003f0d00788c */ /* 0x000fe2000bf06070 */
[----:B------:R-:W-:Y:S01]  /*15f0*/  R2UR UR11, R91 ;  /* 0x000000005b0b72ca */ /* 0x000fe200000e0000 */
[----:B------:R-:W-:Y:S01]  /*1600*/  ULEA UR8, UR6, UR4, 0x3 ;  /* 0x0000000406087291 */ /* 0x000fe2000f8e18ff */
[----:B------:R-:W-:-:S08]  /*1610*/  UMOV UR24, URZ ;  /* 0x000000ff00187c82 */ /* 0x000fd00008000000 */
[----:B------:R1:W2:Y:S01]  /*1620*/  SYNCS.PHASECHK.TRANS64.TRYWAIT P0, [UR8+0x10], R2 ;  /* 0x00001002ff0075a7 */ /* 0x0002a20008001108 */
[----:B------:R-:W-:Y:S02]  /*1630*/  USHF.L.U32 UR35, UR35, 0x6, URZ ;  /* 0x0000000623237899 */ /* 0x000fe400080006ff */
[----:B------:R-:W-:Y:S01]  /*1640*/  USHF.L.U32 UR11, UR11, 0x6, URZ ;  /* 0x000000060b0b7899 */ /* 0x000fe200080006ff */
[----:B------:R-:W-:Y:S11]  /*1650*/  BRA.U !UP0, `(.L_x_20) ;  /* 0x0000000108a47547 */ /* 0x000ff6000b800000 */
[----:B------:R-:W-:Y:S01]  /*1660*/  UMOV UR16, URZ ;  /* 0x000000ff00107c82 */ /* 0x000fe20008000000 */
[----:B------:R-:W-:-:S05]  /*1670*/  UMOV UR17, UR6 ;  /* 0x0000000600117c82 */ /* 0x000fca0008000000 */
.L_x_25:
[----:B-1----:R-:W-:Y:S01]  /*1680*/  ULEA UR33, UR17, UR4, 0x3 ;  /* 0x0000000411217291 */ /* 0x002fe2000f8e18ff */
[----:B--2---:R-:W-:Y:S01]  /*1690*/  @!P5 MOV R3, 0x1000 ;  /* 0x000010000003d802 */ /* 0x004fe20000000f00 */
[----:B--2---:R-:W-:Y:S10]  /*16a0*/  @P0 BRA `(.L_x_21) ;  /* 0x00000000000c0947 */ /* 0x004ff40003800000 */
[----:B------:R-:W-:-:S04]  /*16b0*/  SHF.L.U32 R5, R15, 0x1f, RZ ;  /* 0x0000001f0f057819 */ /* 0x000fc800000006ff */
[----:B------:R-:W2:Y:S02]  /*16c0*/  SYNCS.PHASECHK.TRANS64.TRYWAIT P0, [UR33+0x10], R5 ;  /* 0x00001005ff0075a7 */ /* 0x000ea40008001121 */
[----:B--2---:R-:W-:Y:S05]  /*16d0*/  @!P0 BRA `(.L_x_22) ;  /* 0x0000004800088947 */ /* 0x004fea0003800000 */
.L_x_21:
[----:B------:R2:W-:Y:S01]  /*16e0*/  @!P5 SYNCS.ARRIVE.TRANS64 RZ, [UR33], R3 ;  /* 0x00000003ffffd9a7 */ /* 0x0005e20008000021 */
[----:B------:R-:W-:Y:S04]  /*16f0*/  BSSY.RECONVERGENT B0, `(.L_x_23) ;  /* 0x0000003000007945 */ /* 0x000fe80003800200 */
[----:B------:R-:W-:Y:S05]  /*1700*/  @P4 BRA `(.L_x_24) ;  /* 0x0000000000044947 */ /* 0x000fea0003800000 */
[----:B------:R-:W-:Y:S05]  /*1710*/  BPT.TRAP 0x1 ;  /* 0x000000040000795c */ /* 0x000fea0000300000 */
.L_x_24:
[----:B------:R-:W-:Y:S05]  /*1720*/  BSYNC.RECONVERGENT B0 ;  /* 0x0000000000007941 */ /* 0x000fea0003800200 */
.L_x_23:
[----:B------:R-:W-:Y:S02]  /*1730*/  UIADD3 UR6, UPT, UPT, UR17, 0x1, URZ ;  /* 0x0000000111067890 */ /* 0x000fe4000fffe0ff */
[----:B------:R-:W-:Y:S02]  /*1740*/  UIADD3 UR26, UP1, UPT, UR22, 0x80, URZ ;  /* 0x00000080161a7890 */ /* 0x000fe4000ff3e0ff */
[----:B------:R-:W-:Y:S02]  /*1750*/  UISETP.NE.AND UP0, UPT, UR6, 0x2, UPT ;  /* 0x000000020600788c */ /* 0x000fe4000bf05270 */
[----:B------:R-:W-:Y:S02]  /*1760*/  USHF.L.U32 UR34, UR16, 0x5, URZ ;  /* 0x0000000510227899 */ /* 0x000fe400080006ff */
[----:B------:R-:W-:Y:S02]  /*1770*/  USEL UR9, URZ, 0x1, UP0 ;  /* 0x00000001ff097887 */ /* 0x000fe40008000000 */
[----:B------:R-:W-:-:S02]  /*1780*/  USEL UR6, UR6, URZ, UP0 ;  /* 0x000000ff06067287 */ /* 0x000fc40008000000 */
[----:B------:R-:W-:Y:S02]  /*1790*/  UIADD3 UR20, UP0, UPT, UR22, 0x180, URZ ;  /* 0x0000018016147890 */ /* 0x000fe4000ff1e0ff */
[----:B------:R-:W-:Y:S01]  /*17a0*/  ULEA UR8, UR6, UR4, 0x3 ;  /* 0x0000000406087291 */ /* 0x000fe2000f8e18ff */
[----:B------:R-:W-:Y:S01]  /*17b0*/  LOP3.LUT R15, R15, UR9, RZ, 0x3c, !PT ;  /* 0x000000090f0f7c12 */ /* 0x000fe2000f8e3cff */
[----:B------:R-:W-:Y:S02]  /*17c0*/  UIADD3.X UR27, UPT, UPT, URZ, UR23, URZ, UP1, !UPT ;  /* 0x00000017ff1b7290 */ /* 0x000fe40008ffe4ff */
[----:B------:R-:W-:Y:S01]  /*17d0*/  UIADD3.X UR21, UPT, UPT, URZ, UR23, URZ, UP0, !UPT ;  /* 0x00000017ff157290 */ /* 0x000fe200087fe4ff */
[----:B-1----:R-:W-:Y:S01]  /*17e0*/  SHF.L.U32 R2, R15, 0x1f, RZ ;  /* 0x0000001f0f027819 */ /* 0x002fe200000006ff */
[----:B------:R-:W-:Y:S01]  /*17f0*/  UMOV UR18, 0x0 ;  /* 0x0000000000127882 */ /* 0x000fe20000000000 */
[----:B------:R-:W-:Y:S01]  /*1800*/  UMOV UR19, 0x10000000 ;  /* 0x1000000000137882 */ /* 0x000fe20000000000 */
[----:B------:R-:W-:Y:S01]  /*1810*/  UMOV UR12, UR36 ;  /* 0x00000024000c7c82 */ /* 0x000fe20008000000 */
[----:B------:R1:W1:Y:S01]  /*1820*/  SYNCS.PHASECHK.TRANS64.TRYWAIT P0, [UR8+0x10], R2 ;  /* 0x00001002ff0075a7 */ /* 0x0002620008001108 */
[----:B------:R-:W-:Y:S01]  /*1830*/  ULEA UR8, UR17, UR4, 0xb ;  /* 0x0000000411087291 */ /* 0x000fe2000f8e58ff */
[----:B------:R-:W-:Y:S01]  /*1840*/  UMOV UR9, UR33 ;  /* 0x0000002100097c82 */ /* 0x000fe20008000000 */
[----:B------:R-:W-:-:S02]  /*1850*/  UMOV UR10, UR34 ;  /* 0x00000022000a7c82 */ /* 0x000fc40008000000 */
[----:B------:R-:W-:Y:S02]  /*1860*/  UIADD3 UR32, UPT, UPT, UR8, 0x2400, URZ ;  /* 0x0000240008207890 */ /* 0x000fe4000fffe0ff */
[----:B------:R-:W-:Y:S02]  /*1870*/  UIADD3 UR8, UPT, UPT, UR8, 0x3400, URZ ;  /* 0x0000340008087890 */ /* 0x000fe4000fffe0ff */
[----:B------:R-:W-:Y:S01]  /*1880*/  UIADD3 UR16, UPT, UPT, UR16, 0x1, URZ ;  /* 0x0000000110107890 */ /* 0x000fe2000fffe0ff */
[----:B------:R-:W-:Y:S01]  /*1890*/  UMOV UR24, UR5 ;  /* 0x0000000500187c82 */ /* 0x000fe20008000000 */
[----:B------:R-:W-:Y:S02]  /*18a0*/  UMOV UR17, UR6 ;  /* 0x0000000600117c82 */ /* 0x000fe40008000000 */
[----:B------:R-:W-:Y:S01]  /*18b0*/  UISETP.NE.AND UP0, UPT, UR16, UR5, UPT ;  /* 0x000000051000728c */ /* 0x000fe2000bf05270 */
[----:B------:R1:W-:Y:S02]  /*18c0*/  UTMALDG.3D [UR32], [UR26], desc[UR18] ;  /* 0x000012201a0075b4 */ /* 0x0003e40008011000 */
[----:B------:R1:W-:Y:S06]  /*18d0*/  UTMALDG.3D [UR8], [UR20], desc[UR18] ;  /* 0x00001208140075b4 */ /* 0x0003ec0008011000 */
[----:B------:R-:W-:Y:S05]  /*18e0*/  BRA.U UP0, `(.L_x_25) ;  /* 0xfffffffd00647547 */ /* 0x000fea000b83ffff */
.L_x_20:
[----:B-1----:R-:W-:Y:S01]  /*18f0*/  ULEA UR8, UR6, UR4, 0x3 ;  /* 0x0000000406087291 */ /* 0x002fe2000f8e18ff */
[----:B------:R-:W-:Y:S01]  /*1900*/  SHF.L.U32 R2, R15, 0x1f, RZ ;  /* 0x0000001f0f027819 */ /* 0x000fe200000006ff */
[----:B------:R-:W-:Y:S01]  /*1910*/  @!P1 SYNCS.ARRIVE.TRANS64.A1T0 RZ, [UR4+0x38], RZ ;  /* 0x000038ffffff99a7 */ /* 0x000fe20008100004 */
[----:B------:R-:W-:-:S06]  /*1920*/  UISETP.GT.AND UP0, UPT, UR15, UR14, UPT ;  /* 0x0000000e0f00728c */ /* 0x000fcc000bf04270 */
[----:B--2---:R1:W2:Y:S03]  /*1930*/  SYNCS.PHASECHK.TRANS64.TRYWAIT P0, [UR8+0x10], R2 ;  /* 0x00001002ff0075a7 */ /* 0x0042a60008001108 */
[----:B------:R-:W-:Y:S05]  /*1940*/  BRA.U !UP0, `(.L_x_26) ;  /* 0x0000000108a87547 */ /* 0x000fea000b800000 */
[----:B------:R-:W-:Y:S01]  /*1950*/  UIADD3 UR21, UPT, UPT, UR7, UR24, URZ ;  /* 0x0000001807157290 */ /* 0x000fe2000fffe0ff */
[----:B------:R-:W-:-:S11]  /*1960*/  UMOV UR25, UR6 ;  /* 0x0000000600197c82 */ /* 0x000fd60008000000 */
.L_x_31:
[----:B-1----:R-:W-:Y:S01]  /*1970*/  ULEA UR17, UR25, UR4, 0x3 ;  /* 0x0000000419117291 */ /* 0x002fe2000f8e18ff */
[----:B--2---:R-:W-:Y:S01]  /*1980*/  @!P5 MOV R3, 0x1000 ;  /* 0x000010000003d802 */ /* 0x004fe20000000f00 */
[----:B--2---:R-:W-:Y:S10]  /*1990*/  @P0 BRA `(.L_x_27) ;  /* 0x00000000000c0947 */ /* 0x004ff40003800000 */
[----:B------:R-:W-:-:S04]  /*19a0*/  SHF.L.U32 R5, R15, 0x1f, RZ ;  /* 0x0000001f0f057819 */ /* 0x000fc800000006ff */
[----:B------:R-:W2:Y:S02]  /*19b0*/  SYNCS.PHASECHK.TRANS64.TRYWAIT P0, [UR17+0x10], R5 ;  /* 0x00001005ff0075a7 */ /* 0x000ea40008001111 */
[----:B--2---:R-:W-:Y:S05]  /*19c0*/  @!P0 BRA `(.L_x_28) ;  /* 0x0000004400648947 */ /* 0x004fea0003800000 */
.L_x_27:
[----:B------:R2:W-:Y:S01]  /*19d0*/  @!P5 SYNCS.ARRIVE.TRANS64 RZ, [UR17], R3 ;  /* 0x00000003ffffd9a7 */ /* 0x0005e20008000011 */
[----:B------:R-:W-:Y:S04]  /*19e0*/  BSSY.RECONVERGENT B0, `(.L_x_29) ;  /* 0x0000003000007945 */ /* 0x000fe80003800200 */
[----:B------:R-:W-:Y:S05]  /*19f0*/  @P4 BRA `(.L_x_30) ;  /* 0x0000000000044947 */ /* 0x000fea0003800000 */
[----:B------:R-:W-:Y:S05]  /*1a00*/  BPT.TRAP 0x1 ;  /* 0x000000040000795c */ /* 0x000fea0000300000 */
.L_x_30:
[----:B------:R-:W-:Y:S05]  /*1a10*/  BSYNC.RECONVERGENT B0 ;  /* 0x0000000000007941 */ /* 0x000fea0003800200 */
.L_x_29:
        /* <DEDUP_REMOVED lines=20> */
[----:B------:R-:W-:Y:S01]  /*1b60*/  UIADD3 UR8, UPT, UPT, UR8, 0x3400, URZ ;  /* 0x0000340008087890 */ /* 0x000fe2000fffe0ff */
[----:B------:R-:W-:Y:S01]  /*1b70*/  UMOV UR9, UR17 ;  /* 0x0000001100097c82 */ /* 0x000fe20008000000 */
[----:B------:R-:W-:Y:S01]  /*1b80*/  UMOV UR10, UR18 ;  /* 0x00000012000a7c82 */ /* 0x000fe20008000000 */
[----:B------:R-:W-:Y:S01]  /*1b90*/  UIADD3 UR24, UPT, UPT, UR24, 0x1, URZ ;  /* 0x0000000118187890 */ /* 0x000fe2000fffe0ff */
[----:B------:R-:W-:-:S03]  /*1ba0*/  UMOV UR25, UR6 ;  /* 0x0000000600197c82 */ /* 0x000fc60008000000 */
[----:B------:R1:W-:Y:S01]  /*1bb0*/  UTMALDG.3D [UR16], [UR30], desc[UR26] ;  /* 0x00001a101e0075b4 */ /* 0x0003e20008011000 */
[----:B------:R-:W-:Y:S01]  /*1bc0*/  UISETP.NE.AND UP0, UPT, UR24, UR21, UPT ;  /* 0x000000151800728c */ /* 0x000fe2000bf05270 */
[----:B------:R1:W-:Y:S08]  /*1bd0*/  UTMALDG.3D [UR8], [UR28], desc[UR26] ;  /* 0x00001a081c0075b4 */ /* 0x0003f00008011000 */
[----:B------:R-:W-:Y:S05]  /*1be0*/  BRA.U UP0, `(.L_x_31) ;  /* 0xfffffffd00607547 */ /* 0x000fea000b83ffff */
.L_x_26:
[C---:B-1----:R-:W-:Y:S01]  /*1bf0*/  LEA R2, R14.reuse, UR4, 0x3 ;  /* 0x000000040e027c11 */ /* 0x042fe2000f8e18ff */
[----:B------:R-:W-:Y:S01]  /*1c00*/  NOP ;  /* 0x0000000000007918 */ /* 0x000fe20000000000 */
[----:B--2---:R-:W-:Y:S02]  /*1c10*/  SHF.L.U32 R3, R13, 0x1f, RZ ;  /* 0x0000001f0d037819 */ /* 0x004fe400000006ff */
[----:B------:R-:W-:Y:S02]  /*1c20*/  LEA R4, R14, UR4, 0x4 ;  /* 0x000000040e047c11 */ /* 0x000fe4000f8e20ff */
[----:B------:R-:W1:Y:S02]  /*1c30*/  SYNCS.PHASECHK.TRANS64.TRYWAIT P0, [R2+URZ+0x40], R3 ;  /* 0x00004003020075a7 */ /* 0x000e6400080011ff */
[----:B-1----:R-:W-:Y:S05]  /*1c40*/  @!P0 BRA `(.L_x_32) ;  /* 0x0000004000dc8947 */ /* 0x002fea0003800000 */
.L_x_96:
[----:B------:R-:W2:Y:S01]  /*1c50*/  LDS.128 R4, [R4+0xd0] ;  /* 0x0000d00004047984 */ /* 0x000ea20000000c00 */
[----:B---3--:R-:W-:Y:S01]  /*1c60*/  ISETP.GE.AND P0, PT, R40, 0x1, PT ;  /* 0x000000012800780c */ /* 0x008fe20003f06270 */
[----:B-1----:R-:W-:Y:S01]  /*1c70*/  VIADD R2, R2, 0x50 ;  /* 0x0000005002027836 */ /* 0x002fe20000000000 */
[----:B------:R-:W-:Y:S01]  /*1c80*/  @!PT LDS RZ, [RZ] ;  /* 0x00000000fffff984 */ /* 0x000fe20000000800 */
[----:B------:R-:W-:Y:S01]  /*1c90*/  @!PT LDS RZ, [RZ] ;  /* 0x00000000fffff984 */ /* 0x000fe20000000800 */
[----:B------:R-:W-:Y:S01]  /*1ca0*/  @!PT LDS RZ, [RZ] ;  /* 0x00000000fffff984 */ /* 0x000fe20000000800 */
[----:B------:R-:W-:Y:S01]  /*1cb0*/  @!PT LDS RZ, [RZ] ;  /* 0x00000000fffff984 */ /* 0x000fe20000000800 */
[----:B------:R1:W-:Y:S06]  /*1cc0*/  MEMBAR.ALL.CTA ;  /* 0x0000000000007992 */ /* 0x0003ec0000008000 */
[----:B-1----:R-:W1:Y:S01]  /*1cd0*/  FENCE.VIEW.ASYNC.S ;  /* 0x00000000000073c6 */ /* 0x002e620000000000 */
[----:B------:R-:W-:-:S04]  /*1ce0*/  PRMT R2, RZ, 0x654, R2 ;  /* 0x00000654ff027816 */ /* 0x000fc80000000002 */
[----:B-1----:R1:W-:Y:S01]  /*1cf0*/  SYNCS.ARRIVE.TRANS64.RED.A1T0 RZ, [R2+URZ], RZ ;  /* 0x000000ff02ff79a7 */ /* 0x0023e200081004ff */
[----:B--2---:R-:W-:-:S13]  /*1d00*/  LOP3.LUT P2, RZ, R6, 0x1, RZ, 0xc0, !PT ;  /* 0x0000000106ff7812 */ /* 0x004fda000784c0ff */
[----:B------:R-:W-:Y:S01]  /*1d10*/  @P2 SHF.R.U32.HI R3, RZ, 0x10, R5 ;  /* 0x00000010ff032819 */ /* 0x000fe20000011605 */
[----:B------:R-:W-:Y:S01]  /*1d20*/  VOTEU.ANY UP0, P2 ;  /* 0x0000000000ff7886 */ /* 0x000fe20001000100 */
[----:B------:R-:W-:Y:S02]  /*1d30*/  @P2 MOV R11, R4 ;  /* 0x00000004000b2202 */ /* 0x000fe40000000f00 */
[----:B------:R-:W-:Y:S02]  /*1d40*/  @P2 R2UR.BROADCAST UR8, R3 ;  /* 0x00000000030822ca */ /* 0x000fe400008e0000 */
[----:B------:R-:W-:-:S11]  /*1d50*/  @P2 LOP3.LUT R8, R5, 0xffff, RZ, 0xc0, !PT ;  /* 0x0000ffff05082812 */ /* 0x000fd600078ec0ff */
[----:B------:R-:W-:Y:S01]  /*1d60*/  @UP0 UMOV UR36, UR8 ;  /* 0x0000000800240c82 */ /* 0x000fe20008000000 */
[----:B-1----:R-:W-:Y:S05]  /*1d70*/  @!P0 BRA `(.L_x_33) ;  /* 0x0000000000b88947 */ /* 0x002fea0003800000 */
[----:B------:R-:W4:Y:S01]  /*1d80*/  LDC.64 R4, c[0x0][0xb18] ;  /* 0x0002c600ff047b82 */ /* 0x000f220000000a00 */
[----:B------:R-:W-:-:S07]  /*1d90*/  ISETP.NE.AND P3, PT, R40, 0x1, PT ;  /* 0x000000012800780c */ /* 0x000fce0003f65270 */
[----:B------:R-:W1:Y:S08]  /*1da0*/  LDC.64 R6, c[0x0][0xb10] ;  /* 0x0002c400ff067b82 */ /* 0x000e700000000a00 */
[----:B------:R-:W2:Y:S08]  /*1db0*/  LDC R16, c[0x0][0xb20] ;  /* 0x0002c800ff107b82 */ /* 0x000eb00000000800 */
[----:B------:R-:W3:Y:S01]  /*1dc0*/  LDC R18, c[0x0][0xb0c] ;  /* 0x0002c300ff127b82 */ /* 0x000ee20000000800 */
[----:B----4-:R-:W-:Y:S01]  /*1dd0*/  IMAD.HI.U32 R17, R0, R5, RZ ;  /* 0x0000000500117227 */ /* 0x010fe200078e00ff */
[----:B------:R-:W-:-:S03]  /*1de0*/  ISETP.NE.AND P0, PT, R4, 0x1, PT ;  /* 0x000000010400780c */ /* 0x000fc60003f05270 */
[----:B------:R-:W-:-:S03]  /*1df0*/  IMAD.HI.U32 R5, R8, R5, RZ ;  /* 0x0000000508057227 */ /* 0x000fc600078e00ff */
[----:B------:R-:W4:Y:S01]  /*1e00*/  LDC.64 R2, c[0x0][0xb28] ;  /* 0x0002ca00ff027b82 */ /* 0x000f220000000a00 */
[----:B-1----:R-:W-:-:S04]  /*1e10*/  IMAD.HI.U32 R20, R9, R6, RZ ;  /* 0x0000000609147227 */ /* 0x002fc800078e00ff */
[----:B------:R-:W-:Y:S01]  /*1e20*/  IMAD.HI.U32 R22, R11, R6, RZ ;  /* 0x000000060b167227 */ /* 0x000fe200078e00ff */
[----:B------:R-:W-:Y:S02]  /*1e30*/  SHF.R.U32.HI R20, RZ, R7, R20 ;  /* 0x00000007ff147219 */ /* 0x000fe40000011614 */
[-C--:B--2---:R-:W-:Y:S02]  /*1e40*/  SHF.R.U32.HI R17, RZ, R16.reuse, R17 ;  /* 0x00000010ff117219 */ /* 0x084fe40000011611 */
[----:B------:R-:W-:Y:S02]  /*1e50*/  SHF.R.U32.HI R5, RZ, R16, R5 ;  /* 0x00000010ff057219 */ /* 0x000fe40000011605 */
[----:B------:R-:W-:Y:S02]  /*1e60*/  SEL R17, R0, R17, !P0 ;  /* 0x0000001100117207 */ /* 0x000fe40004000000 */
[----:B------:R-:W-:Y:S02]  /*1e70*/  SHF.R.U32.HI R22, RZ, R7, R22 ;  /* 0x00000007ff167219 */ /* 0x000fe40000011616 */
[----:B---3--:R-:W-:-:S02]  /*1e80*/  ISETP.NE.AND P1, PT, R18, 0x1, PT ;  /* 0x000000011200780c */ /* 0x008fc40003f25270 */
[----:B------:R-:W-:Y:S02]  /*1e90*/  SEL R5, R8, R5, !P0 ;  /* 0x0000000508057207 */ /* 0x000fe40004000000 */
[----:B------:R-:W-:Y:S02]  /*1ea0*/  SEL R19, R9, R20, !P1 ;  /* 0x0000001409137207 */ /* 0x000fe40004800000 */
[----:B------:R-:W-:Y:S01]  /*1eb0*/  SEL R7, R11, R22, !P1 ;  /* 0x000000160b077207 */ /* 0x000fe20004800000 */
[----:B----4-:R-:W-:-:S04]  /*1ec0*/  IMAD.HI.U32 R20, R17, R2, RZ ;  /* 0x0000000211147227 */ /* 0x010fc800078e00ff */
[----:B------:R-:W-:Y:S01]  /*1ed0*/  IMAD.HI.U32 R6, R19, R2, RZ ;  /* 0x0000000213067227 */ /* 0x000fe200078e00ff */
[----:B------:R-:W-:-:S04]  /*1ee0*/  @P3 SHF.R.U32.HI R17, RZ, R3, R20 ;  /* 0x00000003ff113219 */ /* 0x000fc80000011614 */
[----:B------:R-:W-:Y:S01]  /*1ef0*/  @P3 SHF.R.U32.HI R19, RZ, R3, R6 ;  /* 0x00000003ff133219 */ /* 0x000fe20000011606 */
[----:B------:R-:W-:-:S04]  /*1f00*/  IMAD R17, R40, R17, RZ ;  /* 0x0000001128117224 */ /* 0x000fc800078e02ff */
[----:B------:R-:W-:Y:S01]  /*1f10*/  IMAD R6, R40, R19, RZ ;  /* 0x0000001328067224 */ /* 0x000fe200078e02ff */
[C---:B------:R-:W-:Y:S02]  /*1f20*/  ISETP.GE.AND P0, PT, R5.reuse, R17, PT ;  /* 0x000000110500720c */ /* 0x040fe40003f06270 */
[----:B------:R-:W-:Y:S02]  /*1f30*/  IADD3 R17, PT, PT, -R5, RZ, RZ ;  /* 0x000000ff05117210 */ /* 0x000fe40007ffe1ff */
[----:B------:R-:W-:Y:S01]  /*1f40*/  ISETP.GE.OR P0, PT, R7, R6, P0 ;  /* 0x000000060700720c */ /* 0x000fe20000706670 */
[----:B------:R-:W-:-:S04]  /*1f50*/  IMAD.HI.U32 R6, R5, R2, RZ ;  /* 0x0000000205067227 */ /* 0x000fc800078e00ff */
[----:B------:R-:W-:Y:S01]  /*1f60*/  IMAD R8, R4, R17, R8 ;  /* 0x0000001104087224 */ /* 0x000fe200078e0208 */
[----:B------:R-:W-:-:S04]  /*1f70*/  SHF.R.U32.HI R6, RZ, R3, R6 ;  /* 0x00000003ff067219 */ /* 0x000fc80000011606 */
[----:B------:R-:W-:-:S03]  /*1f80*/  SEL R6, R5, R6, !P3 ;  /* 0x0000000605067207 */ /* 0x000fc60005800000 */
[----:B------:R-:W-:-:S04]  /*1f90*/  @!P0 IMAD.HI.U32 R16, R7, R2, RZ ;  /* 0x0000000207108227 */ /* 0x000fc800078e00ff */
[----:B------:R-:W-:Y:S01]  /*1fa0*/  IMAD.MOV R2, RZ, RZ, -R6 ;  /* 0x000000ffff027224 */ /* 0x000fe200078e0a06 */
[----:B------:R-:W-:-:S03]  /*1fb0*/  @!P0 SHF.R.U32.HI R16, RZ, R3, R16 ;  /* 0x00000003ff108219 */ /* 0x000fc60000011610 */
[----:B------:R-:W-:Y:S01]  /*1fc0*/  IMAD R2, R40, R2, R5 ;  /* 0x0000000228027224 */ /* 0x000fe200078e0205 */
[----:B------:R-:W-:-:S05]  /*1fd0*/  @!P0 SEL R3, R7, R16, !P3 ;  /* 0x0000001007038207 */ /* 0x000fca0005800000 */
[--C-:B------:R-:W-:Y:S02]  /*1fe0*/  @!P0 IMAD.IADD R6, R6, 0x1, -R3.reuse ;  /* 0x0000000106068824 */ /* 0x100fe400078e0a03 */
[----:B------:R-:W-:Y:S01]  /*1ff0*/  @!P0 IMAD R3, R2, R19, R3 ;  /* 0x0000001302038224 */ /* 0x000fe200078e0203 */
[----:B------:R-:W-:Y:S01]  /*2000*/  IADD3 R2, PT, PT, -R7, RZ, RZ ;  /* 0x000000ff07027210 */ /* 0x000fe20007ffe1ff */
[----:B------:R-:W-:Y:S02]  /*2010*/  @!P0 IMAD R5, R40, R6, R7 ;  /* 0x0000000628058224 */ /* 0x000fe400078e0207 */
[----:B------:R-:W-:Y:S02]  /*2020*/  @!P0 IMAD.MOV.U32 R7, RZ, RZ, R3 ;  /* 0x000000ffff078224 */ /* 0x000fe400078e0003 */
[----:B------:R-:W-:Y:S02]  /*2030*/  IMAD R2, R18, R2, R11 ;  /* 0x0000000212027224 */ /* 0x000fe400078e020b */
[----:B------:R-:W-:-:S02]  /*2040*/  IMAD R8, R5, R4, R8 ;  /* 0x0000000405087224 */ /* 0x000fc400078e0208 */
[----:B------:R-:W-:Y:S02]  /*2050*/  IMAD R11, R7, R18, R2 ;  /* 0x00000012070b7224 */ /* 0x000fe400078e0202 */
.L_x_33:
[----:B------:R-:W1:Y:S02]  /*2060*/  LDCU UR8, c[0x0][0xb30] ;  /* 0x00016600ff0877ac */ /* 0x000e640008000800 */
[----:B-1----:R-:W-:-:S09]  /*2070*/  UISETP.NE.AND UP0, UPT, UR8, 0x1, UPT ;  /* 0x000000010800788c */ /* 0x002fd2000bf05270 */
[----:B------:R-:W-:Y:S05]  /*2080*/  BRA.U UP0, `(.L_x_34) ;  /* 0x0000000100407547 */ /* 0x000fea000b800000 */
[----:B------:R-:W1:Y:S08]  /*2090*/  LDC.64 R4, c[0x0][0xb10] ;  /* 0x0002c400ff047b82 */ /* 0x000e700000000a00 */
[----:B------:R-:W2:Y:S08]  /*20a0*/  LDC.64 R2, c[0x0][0xb18] ;  /* 0x0002c600ff027b82 */ /* 0x000eb00000000a00 */
[----:B------:R-:W3:Y:S08]  /*20b0*/  LDC R6, c[0x0][0xb20] ;  /* 0x0002c800ff067b82 */ /* 0x000ef00000000800 */
[----:B------:R-:W4:Y:S01]  /*20c0*/  LDC R16, c[0x0][0xb0c] ;  /* 0x0002c300ff107b82 */ /* 0x000f220000000800 */
[----:B-1----:R-:W-:-:S05]  /*20d0*/  IMAD.HI.U32 R4, R11, R4, RZ ;  /* 0x000000040b047227 */ /* 0x002fca00078e00ff */
[----:B------:R-:W-:Y:S01]  /*20e0*/  SHF.R.U32.HI R4, RZ, R5, R4 ;  /* 0x00000005ff047219 */ /* 0x000fe20000011604 */
[----:B--2---:R-:W-:Y:S01]  /*20f0*/  IMAD.HI.U32 R3, R8, R3, RZ ;  /* 0x0000000308037227 */ /* 0x004fe200078e00ff */
[----:B------:R-:W-:-:S04]  /*2100*/  ISETP.NE.AND P0, PT, R2, 0x1, PT ;  /* 0x000000010200780c */ /* 0x000fc80003f05270 */
[----:B---3--:R-:W-:-:S04]  /*2110*/  SHF.R.U32.HI R3, RZ, R6, R3 ;  /* 0x00000006ff037219 */ /* 0x008fc80000011603 */
[----:B------:R-:W-:Y:S02]  /*2120*/  SEL R3, R8, R3, !P0 ;  /* 0x0000000308037207 */ /* 0x000fe40004000000 */
[----:B----4-:R-:W-:-:S04]  /*2130*/  ISETP.NE.AND P1, PT, R16, 0x1, PT ;  /* 0x000000011000780c */ /* 0x010fc80003f25270 */
[----:B------:R-:W-:-:S05]  /*2140*/  SEL R4, R11, R4, !P1 ;  /* 0x000000040b047207 */ /* 0x000fca0004800000 */
[----:B------:R-:W-:Y:S02]  /*2150*/  IMAD.IADD R5, R3, 0x1, -R4 ;  /* 0x0000000103057824 */ /* 0x000fe400078e0a04 */
[----:B------:R-:W-:Y:S02]  /*2160*/  IMAD.IADD R3, R4, 0x1, -R3 ;  /* 0x0000000104037824 */ /* 0x000fe400078e0a03 */
[----:B------:R-:W-:Y:S02]  /*2170*/  IMAD R11, R5, R16, R11 ;  /* 0x00000010050b7224 */ /* 0x000fe400078e020b */
[----:B------:R-:W-:-:S07]  /*2180*/  IMAD R8, R3, R2, R8 ;  /* 0x0000000203087224 */ /* 0x000fce00078e0208 */
.L_x_34:
[----:B------:R-:W-:Y:S01]  /*2190*/  VIADD R14, R14, 0x1 ;  /* 0x000000010e0e7836 */ /* 0x000fe20000000000 */
[----:B------:R-:W-:Y:S01]  /*21a0*/  PLOP3.LUT P1, PT, PT, PT, PT, 0x80, 0x8 ;  /* 0x000000000008781c */ /* 0x000fe20003f2f070 */
[----:B------:R-:W-:Y:S02]  /*21b0*/  IMAD.IADD R97, R11, 0x1, R90 ;  /* 0x000000010b617824 */ /* 0x000fe400078e025a */
[----:B------:R-:W-:Y:S01]  /*21c0*/  IMAD.IADD R91, R8, 0x1, R79 ;  /* 0x00000001085b7824 */ /* 0x000fe200078e024f */
[----:B------:R-:W-:-:S04]  /*21d0*/  ISETP.NE.AND P0, PT, R14, 0x2, PT ;  /* 0x000000020e00780c */ /* 0x000fc80003f05270 */
[----:B------:R-:W-:Y:S02]  /*21e0*/  SEL R2, RZ, 0x1, P0 ;  /* 0x00000001ff027807 */ /* 0x000fe40000000000 */
[----:B------:R-:W-:Y:S02]  /*21f0*/  SEL R14, R14, RZ, P0 ;  /* 0x000000ff0e0e7207 */ /* 0x000fe40000000000 */
[----:B------:R-:W-:Y:S01]  /*2200*/  LOP3.LUT R13, R13, R2, RZ, 0x3c, !PT ;  /* 0x000000020d0d7212 */ /* 0x000fe200078e3cff */
[----:B------:R-:W-:Y:S06]  /*2210*/  @P2 BRA `(.L_x_35) ;  /* 0xfffffff000a02947 */ /* 0x000fec000383ffff */
[----:B------:R-:W-:Y:S01]  /*2220*/  UIADD3 UR5, UPT, UPT, UR4, 0x10, URZ ;  /* 0x0000001004057890 */ /* 0x000fe2000fffe0ff */
[----:B------:R-:W-:-:S03]  /*2230*/  SHF.L.U32 R3, R15, 0x1f, RZ ;  /* 0x0000001f0f037819 */ /* 0x000fc600000006ff */
[----:B------:R-:W-:-:S09]  /*2240*/  ULEA UR4, UR6, UR5, 0x3 ;  /* 0x0000000506047291 */ /* 0x000fd2000f8e18ff */
[----:B------:R-:W1:Y:S02]  /*2250*/  SYNCS.PHASECHK.TRANS64.TRYWAIT P0, [UR4], R3 ;  /* 0x00000003ff0075a7 */ /* 0x000e640008001104 */
[----:B-1----:R-:W-:Y:S05]  /*2260*/  @!P0 BRA `(.L_x_36) ;  /* 0x0000003c00688947 */ /* 0x002fea0003800000 */
.L_x_98:
[----:B------:R-:W-:-:S04]  /*2270*/  UIADD3 UR6, UPT, UPT, UR6, 0x1, URZ ;  /* 0x0000000106067890 */ /* 0x000fc8000fffe0ff */
[----:B------:R-:W-:-:S04]  /*2280*/  UISETP.NE.AND UP0, UPT, UR6, 0x2, UPT ;  /* 0x000000020600788c */ /* 0x000fc8000bf05270 */
[----:B------:R-:W-:Y:S02]  /*2290*/  USEL UR4, URZ, 0x1, UP0 ;  /* 0x00000001ff047887 */ /* 0x000fe40008000000 */
[----:B------:R-:W-:-:S04]  /*22a0*/  USEL UR6, UR6, URZ, UP0 ;  /* 0x000000ff06067287 */ /* 0x000fc80008000000 */
[----:B------:R-:W-:Y:S01]  /*22b0*/  ULEA UR6, UR6, UR5, 0x3 ;  /* 0x0000000506067291 */ /* 0x000fe2000f8e18ff */
[----:B-1----:R-:W-:-:S04]  /*22c0*/  LOP3.LUT R3, R15, UR4, RZ, 0x3c, !PT ;  /* 0x000000040f037c12 */ /* 0x002fc8000f8e3cff */
[----:B------:R-:W-:Y:S01]  /*22d0*/  SHF.L.U32 R3, R3, 0x1f, RZ ;  /* 0x0000001f03037819 */ /* 0x000fe200000006ff */
[----:B----4-:R-:W-:-:S07]  /*22e0*/  IMAD.U32 R0, RZ, RZ, UR6 ;  /* 0x00000006ff007e24 */ /* 0x010fce000f8e00ff */
.L_x_37:
[----:B-1----:R1:W2:Y:S02]  /*22f0*/  SYNCS.PHASECHK.TRANS64.TRYWAIT P0, [R0+URZ], R3 ;  /* 0x00000003000075a7 */ /* 0x0022a400080011ff */
[----:B--2---:R-:W-:Y:S05]  /*2300*/  @!P0 NANOSLEEP.SYNCS 0x989680 ;  /* 0x009896800000895d */ /* 0x004fea0003900000 */
[----:B------:R-:W2:Y:S02]  /*2310*/  @!P0 SYNCS.PHASECHK.TRANS64 P0, [R0+URZ], R3 ;  /* 0x00000003000085a7 */ /* 0x000ea400080010ff */
[----:B--2---:R-:W-:Y:S05]  /*2320*/  @P0 EXIT ;  /* 0x000000000000094d */ /* 0x004fea0003800000 */
[----:B------:R-:W-:Y:S05]  /*2330*/  BRA `(.L_x_37) ;  /* 0xfffffffc00ec7947 */ /* 0x000fea000383ffff */
.L_x_17:
[----:B------:R-:W-:-:S04]  /*2340*/  UISETP.NE.AND UP1, UPT, UR37, URZ, UPT ;  /* 0x000000ff2500728c */ /* 0x000fc8000bf25270 */
[----:B------:R-:W-:-:S09]  /*2350*/  UISETP.NE.OR UP1, UPT, UR8, 0x1, UP1 ;  /* 0x000000010800788c */ /* 0x000fd20008f25670 */
[----:B------:R-:W-:Y:S05]  /*2360*/  BRA.U UP1, `(.L_x_38) ;  /* 0x0000000501487547 */ /* 0x000fea000b800000 */
[----:B------:R-:W-:Y:S01]  /*2370*/  ISETP.NE.AND P2, PT, R2, RZ, PT ;  /* 0x000000ff0200720c */ /* 0x000fe20003f45270 */
[----:B------:R-:W-:Y:S01]  /*2380*/  IMAD.MOV.U32 R12, RZ, RZ, 0x1 ;  /* 0x00000001ff0c7424 */ /* 0x000fe200078e00ff */
[----:B------:R-:W-:Y:S02]  /*2390*/  CS2R R10, SRZ ;  /* 0x00000000000a7805 */ /* 0x000fe4000001ff00 */
[----:B------:R-:W-:Y:S01]  /*23a0*/  CS2R R8, SRZ ;  /* 0x0000000000087805 */ /* 0x000fe2000001ff00 */
[----:B------:R-:W-:Y:S01]  /*23b0*/  UMOV UR4, 0x400 ;  /* 0x0000040000047882 */ /* 0x000fe20000000000 */
[----:B------:R-:W-:Y:S01]  /*23c0*/  UMOV UR6, URZ ;  /* 0x000000ff00067c82 */ /* 0x000fe20008000000 */
[----:B------:R-:W-:-:S12]  /*23d0*/  ULEA UR37, UR37, UR4, 0x18 ;  /* 0x0000000425257291 */ /* 0x000fd8000f8ec0ff */
.L_x_42:
[----:B------:R-:W-:Y:S02]  /*23e0*/  LEA R0, R8, UR37, 0x3 ;  /* 0x0000002508007c11 */ /* 0x000fe4000f8e18ff */
[----:B------:R-:W-:-:S03]  /*23f0*/  SHF.L.U32 R5, R9, 0x1f, RZ ;  /* 0x0000001f09057819 */ /* 0x000fc600000006ff */
[----:B------:R-:W-:Y:S01]  /*2400*/  VIADD R4, R0, 0xb0 ;  /* 0x000000b000047836 */ /* 0x000fe20000000000 */
[----:B------:R-:W1:Y:S02]  /*2410*/  SYNCS.PHASECHK.TRANS64.TRYWAIT P0, [R0+URZ+0xa0], R5 ;  /* 0x0000a005000075a7 */ /* 0x000e6400080011ff */
[----:B-1----:R-:W-:Y:S05]  /*2420*/  @!P0 BRA `(.L_x_39) ;  /* 0x0000003c00108947 */ /* 0x002fea0003800000 */
.L_x_99:
[----:B------:R-:W-:Y:S01]  /*2430*/  ULEA UR5, UR6, UR37, 0x3 ;  /* 0x0000002506057291 */ /* 0x000fe2000f8e18ff */
[----:B------:R-:W-:Y:S02]  /*2440*/  PRMT R4, RZ, 0x654, R4 ;  /* 0x00000654ff047816 */ /* 0x000fe40000000004 */
[----:B-1----:R-:W-:Y:S01]  /*2450*/  SHF.L.U32 R5, R12, 0x1f, RZ ;  /* 0x0000001f0c057819 */ /* 0x002fe200000006ff */
[----:B------:R-:W-:Y:S01]  /*2460*/  UIADD3 UR4, UPT, UPT, UR5, 0x40, URZ ;  /* 0x0000004005047890 */ /* 0x000fe2000fffe0ff */
[----:B------:R1:W-:Y:S05]  /*2470*/  SYNCS.ARRIVE.TRANS64.RED.A1T0 RZ, [R4+URZ], RZ ;  /* 0x000000ff04ff79a7 */ /* 0x0003ea00081004ff */
[----:B------:R-:W-:Y:S01]  /*2480*/  IMAD.U32 R7, RZ, RZ, UR4 ;  /* 0x00000004ff077e24 */ /* 0x000fe2000f8e00ff */
[----:B------:R-:W2:Y:S04]  /*2490*/  SYNCS.PHASECHK.TRANS64.TRYWAIT P0, [UR5+0x50], R5 ;  /* 0x00005005ff0075a7 */ /* 0x000ea80008001105 */
[----:B------:R-:W-:Y:S01]  /*24a0*/  PRMT R6, R2, 0x654, R7 ;  /* 0x0000065402067816 */ /* 0x000fe20000000007 */
[----:B-1----:R-:W-:Y:S01]  /*24b0*/  @!P2 IMAD.MOV.U32 R4, RZ, RZ, 0x10 ;  /* 0x00000010ff04a424 */ /* 0x002fe200078e00ff */
[----:B--2---:R-:W-:Y:S06]  /*24c0*/  @!P0 BRA `(.L_x_40) ;  /* 0x0000003800fc8947 */ /* 0x004fec0003800000 */
.L_x_101:
[----:B------:R-:W-:Y:S01]  /*24d0*/  ULEA UR4, UR6, UR37, 0x4 ;  /* 0x0000002506047291 */ /* 0x000fe2000f8e20ff */
[----:B------:R-:W-:Y:S01]  /*24e0*/  SEL R3, R6, R3, !P2 ;  /* 0x0000000306037207 */ /* 0x000fe20005000000 */
[----:B------:R-:W-:Y:S01]  /*24f0*/  UIADD3 UR5, UPT, UPT, UR5, 0x40, URZ ;  /* 0x0000004005057890 */ /* 0x000fe2000fffe0ff */
[----:B-1----:R-:W-:Y:S01]  /*2500*/  LEA R0, R11, UR37, 0x3 ;  /* 0x000000250b007c11 */ /* 0x002fe2000f8e18ff */
[----:B------:R-:W-:Y:S01]  /*2510*/  UIADD3 UR4, UPT, UPT, UR4, 0xd0, URZ ;  /* 0x000000d004047890 */ /* 0x000fe2000fffe0ff */
[----:B------:R-:W-:Y:S01]  /*2520*/  SHF.L.U32 R5, R10, 0x1f, RZ ;  /* 0x0000001f0a057819 */ /* 0x000fe200000006ff */
[----:B------:R1:W-:Y:S01]  /*2530*/  @!P2 SYNCS.ARRIVE.TRANS64.RED RZ, [R3+URZ], R4 ;  /* 0x0000000403ffa9a7 */ /* 0x0003e200080004ff */
[----:B------:R-:W-:Y:S01]  /*2540*/  UIADD3 UR6, UPT, UPT, UR6, 0x1, URZ ;  /* 0x0000000106067890 */ /* 0x000fe2000fffe0ff */
[----:B------:R-:W-:-:S03]  /*2550*/  VIADD R8, R8, 0x1 ;  /* 0x0000000108087836 */ /* 0x000fc60000000000 */
[----:B------:R-:W-:Y:S02]  /*2560*/  UISETP.NE.AND UP0, UPT, UR6, 0x2, UPT ;  /* 0x000000020600788c */ /* 0x000fe4000bf05270 */
[----:B------:R-:W-:Y:S06]  /*2570*/  UGETNEXTWORKID.BROADCAST [UR4], [UR5] ;  /* 0x00000000040073ca */ /* 0x000fec0008000100 */
[----:B------:R-:W-:Y:S01]  /*2580*/  USEL UR4, URZ, 0x1, UP0 ;  /* 0x00000001ff047887 */ /* 0x000fe20008000000 */
[----:B------:R-:W-:Y:S01]  /*2590*/  ISETP.NE.AND P0, PT, R8, 0x2, PT ;  /* 0x000000020800780c */ /* 0x000fe20003f05270 */
[----:B------:R-:W-:Y:S01]  /*25a0*/  USEL UR6, UR6, URZ, UP0 ;  /* 0x000000ff06067287 */ /* 0x000fe20008000000 */
[----:B------:R-:W2:Y:S03]  /*25b0*/  SYNCS.PHASECHK.TRANS64.TRYWAIT P1, [R0+URZ+0x40], R5 ;  /* 0x00004005000075a7 */ /* 0x000ea600080211ff */
[----:B------:R-:W-:Y:S01]  /*25c0*/  LOP3.LUT R12, R12, UR4, RZ, 0x3c, !PT ;  /* 0x000000040c0c7c12 */ /* 0x000fe2000f8e3cff */
[----:B-12---:R-:W-:Y:S07]  /*25d0*/  @!P1 BRA `(.L_x_41) ;  /* 0x0000003800d09947 */ /* 0x006fee0003800000 */
.L_x_102:
[C---:B------:R-:W-:Y:S01]  /*25e0*/  LEA R4, R11.reuse, UR37, 0x4 ;  /* 0x000000250b047c11 */ /* 0x040fe2000f8e20ff */
[----:B-1----:R-:W-:Y:S01]  /*25f0*/  VIADD R0, R0, 0x50 ;  /* 0x0000005000007836 */ /* 0x002fe20000000000 */
[----:B------:R-:W-:Y:S01]  /*2600*/  SEL R8, R8, RZ, P0 ;  /* 0x000000ff08087207 */ /* 0x000fe20000000000 */
[----:B------:R-:W-:-:S03]  /*2610*/  VIADD R11, R11, 0x1 ;  /* 0x000000010b0b7836 */ /* 0x000fc60000000000 */
[----:B------:R-:W1:Y:S01]  /*2620*/  LDS.128 R4, [R4+0xd0] ;  /* 0x0000d00004047984 */ /* 0x000e620000000c00 */
[----:B------:R-:W-:Y:S02]  /*2630*/  PRMT R0, RZ, 0x654, R0 ;  /* 0x00000654ff007816 */ /* 0x000fe40000000000 */
[C---:B------:R-:W-:Y:S01]  /*2640*/  ISETP.NE.AND P1, PT, R11.reuse, 0x2, PT ;  /* 0x000000020b00780c */ /* 0x040fe20003f25270 */
[----:B------:R-:W-:Y:S01]  /*2650*/  @!PT LDS RZ, [RZ] ;  /* 0x00000000fffff984 */ /* 0x000fe20000000800 */
[----:B------:R-:W-:Y:S01]  /*2660*/  @!PT LDS RZ, [RZ] ;  /* 0x00000000fffff984 */ /* 0x000fe20000000800 */
[----:B------:R-:W-:Y:S01]  /*2670*/  @!PT LDS RZ, [RZ] ;  /* 0x00000000fffff984 */ /* 0x000fe20000000800 */
[----:B------:R-:W-:Y:S01]  /*2680*/  @!PT LDS RZ, [RZ] ;  /* 0x00000000fffff984 */ /* 0x000fe20000000800 */
[----:B------:R2:W-:Y:S06]  /*2690*/  MEMBAR.ALL.CTA ;  /* 0x0000000000007992 */ /* 0x0005ec0000008000 */
[----:B--2---:R-:W2:Y:S01]  /*26a0*/  FENCE.VIEW.ASYNC.S ;  /* 0x00000000000073c6 */ /* 0x004ea20000000000 */
[----:B------:R-:W-:Y:S01]  /*26b0*/  SEL R11, R11, RZ, P1 ;  /* 0x000000ff0b0b7207 */ /* 0x000fe20000800000 */
[----:B--2---:R2:W-:Y:S01]  /*26c0*/  SYNCS.ARRIVE.TRANS64.RED.A1T0 RZ, [R0+URZ], RZ ;  /* 0x000000ff00ff79a7 */ /* 0x0045e200081004ff */
[----:B-1----:R-:W-:-:S02]  /*26d0*/  LOP3.LUT P3, RZ, R6, 0x1, RZ, 0xc0, !PT ;  /* 0x0000000106ff7812 */ /* 0x002fc4000786c0ff */
[----:B------:R-:W-:-:S04]  /*26e0*/  SEL R5, RZ, 0x1, P1 ;  /* 0x00000001ff057807 */ /* 0x000fc80000800000 */
[----:B------:R-:W-:Y:S02]  /*26f0*/  LOP3.LUT R10, R10, R5, RZ, 0x3c, !PT ;  /* 0x000000050a0a7212 */ /* 0x000fe400078e3cff */
[----:B--2---:R-:W-:-:S04]  /*2700*/  SEL R0, RZ, 0x1, P0 ;  /* 0x00000001ff007807 */ /* 0x004fc80000000000 */
[----:B------:R-:W-:Y:S01]  /*2710*/  LOP3.LUT R9, R9, R0, RZ, 0x3c, !PT ;  /* 0x0000000009097212 */ /* 0x000fe200078e3cff */
[----:B------:R-:W-:Y:S06]  /*2720*/  @P3 BRA `(.L_x_42) ;  /* 0xfffffffc002c3947 */ /* 0x000fec000383ffff */
[----:B------:R-:W-:Y:S01]  /*2730*/  ULEA UR5, UR6, UR37, 0x3 ;  /* 0x0000002506057291 */ /* 0x000fe2000f8e18ff */
[----:B------:R-:W-:-:S08]  /*2740*/  SHF.L.U32 R3, R12, 0x1f, RZ ;  /* 0x0000001f0c037819 */ /* 0x000fd000000006ff */
[----:B------:R-:W1:Y:S02]  /*2750*/  SYNCS.PHASECHK.TRANS64 P0, [UR5+0x50], R3 ;  /* 0x00005003ff0075a7 */ /* 0x000e640008001005 */
[----:B-1----:R-:W-:Y:S05]  /*2760*/  @P0 BRA `(.L_x_43) ;  /* 0x0000000000080947 */ /* 0x002fea0003800000 */
[----:B------:R-:W1:Y:S02]  /*2770*/  SYNCS.PHASECHK.TRANS64.TRYWAIT P0, [UR5+0x50], R3 ;  /* 0x00005003ff0075a7 */ /* 0x000e640008001105 */
[----:B-1----:R-:W-:Y:S05]  /*2780*/  @!P0 BRA `(.L_x_44) ;  /* 0x0000003800788947 */ /* 0x002fea0003800000 */
.L_x_43:
[----:B------:R-:W-:-:S04]  /*2790*/  UIADD3 UR4, UPT, UPT, UR6, 0x1, URZ ;  /* 0x0000000106047890 */ /* 0x000fc8000fffe0ff */
[----:B------:R-:W-:-:S04]  /*27a0*/  UISETP.NE.AND UP0, UPT, UR4, 0x2, UPT ;  /* 0x000000020400788c */ /* 0x000fc8000bf05270 */
[----:B------:R-:W-:Y:S02]  /*27b0*/  USEL UR7, URZ, 0x1, UP0 ;  /* 0x00000001ff077887 */ /* 0x000fe40008000000 */
[----:B------:R-:W-:-:S04]  /*27c0*/  USEL UR4, UR4, URZ, UP0 ;  /* 0x000000ff04047287 */ /* 0x000fc80008000000 */
[----:B------:R-:W-:Y:S01]  /*27d0*/  ULEA UR4, UR4, UR37, 0x3 ;  /* 0x0000002504047291 */ /* 0x000fe2000f8e18ff */
[----:B-1----:R-:W-:-:S04]  /*27e0*/  LOP3.LUT R3, R12, UR7, RZ, 0x3c, !PT ;  /* 0x000000070c037c12 */ /* 0x002fc8000f8e3cff */
[----:B------:R-:W-:-:S04]  /*27f0*/  SHF.L.U32 R0, R3, 0x1f, RZ ;  /* 0x0000001f03007819 */ /* 0x000fc800000006ff */
[----:B------:R-:W1:Y:S02]  /*2800*/  SYNCS.PHASECHK.TRANS64 P0, [UR4+0x50], R0 ;  /* 0x00005000ff0075a7 */ /* 0x000e640008001004 */
[----:B-1----:R-:W-:Y:S05]  /*2810*/  @P0 EXIT ;  /* 0x000000000000094d */ /* 0x002fea0003800000 */
[----:B------:R-:W-:Y:S02]  /*2820*/  SHF.L.U32 R3, R3, 0x1f, RZ ;  /* 0x0000001f03037819 */ /* 0x000fe400000006ff */
[----:B------:R-:W-:-:S07]  /*2830*/  MOV R0, UR4 ;  /* 0x0000000400007c02 */ /* 0x000fce0008000f00 */
.L_x_45:
[----:B-1----:R1:W2:Y:S02]  /*2840*/  SYNCS.PHASECHK.TRANS64.TRYWAIT P0, [R0+URZ+0x50], R3 ;  /* 0x00005003000075a7 */ /* 0x0022a400080011ff */
[----:B--2---:R-:W-:Y:S05]  /*2850*/  @!P0 NANOSLEEP.SYNCS 0x989680 ;  /* 0x009896800000895d */ /* 0x004fea0003900000 */
[----:B------:R-:W2:Y:S02]  /*2860*/  @!P0 SYNCS.PHASECHK.TRANS64 P0, [R0+URZ+0x50], R3 ;  /* 0x00005003000085a7 */ /* 0x000ea400080010ff */
[----:B--2---:R-:W-:Y:S05]  /*2870*/  @P0 EXIT ;  /* 0x000000000000094d */ /* 0x004fea0003800000 */
[----:B------:R-:W-:Y:S05]  /*2880*/  BRA `(.L_x_45) ;  /* 0xfffffffc00ec7947 */ /* 0x000fea000383ffff */
.L_x_38:
[----:B------:R-:W-:-:S09]  /*2890*/  UISETP.NE.AND UP1, UPT, UR8, URZ, UPT ;  /* 0x000000ff0800728c */ /* 0x000fd2000bf25270 */
[----:B------:R-:W-:Y:S05]  /*28a0*/  BRA.U UP1, `(.L_x_46) ;  /* 0x0000000d01787547 */ /* 0x000fea000b800000 */
[----:B------:R-:W-:Y:S01]  /*28b0*/  UMOV UR4, 0x40 ;  /* 0x0000004000047882 */ /* 0x000fe20000000000 */
[----:B------:R-:W-:Y:S01]  /*28c0*/  NOP ;  /* 0x0000000000007918 */ /* 0x000fe20000000000 */
[----:B------:R-:W-:Y:S01]  /*28d0*/  ULEA UR4, UR37, UR4, 0x18 ;  /* 0x0000000425047291 */ /* 0x000fe2000f8ec0ff */
[----:B------:R-:W-:Y:S02]  /*28e0*/  UMOV UR5, 0x400 ;  /* 0x0000040000057882 */ /* 0x000fe40000000000 */
[----:B------:R-:W-:-:S06]  /*28f0*/  ULEA UR37, UR37, UR5, 0x18 ;  /* 0x0000000525257291 */ /* 0x000fcc000f8ec0ff */
[----:B------:R-:W1:Y:S02]  /*2900*/  LDS.U8 R0, [UR4+0x1c] ;  /* 0x00001c04ff007984 */ /* 0x000e640008000000 */
[----:B-1----:R-:W-:-:S13]  /*2910*/  ISETP.NE.AND P0, PT, R0, RZ, PT ;  /* 0x000000ff0000720c */ /* 0x002fda0003f05270 */
[----:B------:R-:W-:Y:S05]  /*2920*/  @P0 BRA `(.L_x_47) ;  /* 0x0000000000580947 */ /* 0x000fea0003800000 */
[----:B------:R-:W-:-:S13]  /*2930*/  ELECT P0, URZ, PT ;  /* 0x0000000000ff782f */ /* 0x000fda0003800000 */
[----:B------:R-:W-:Y:S05]  /*2940*/  @!P0 BRA `(.L_x_48) ;  /* 0x0000000000608947 */ /* 0x000fea0003800000 */
[----:B------:R-:W-:Y:S01]  /*2950*/  UMOV UR5, 0x10 ;  /* 0x0000001000057882 */ /* 0x000fe20000000000 */
[----:B------:R-:W-:Y:S01]  /*2960*/  HFMA2 R0, -RZ, RZ, 0, 5.9604644775390625e-08 ;  /* 0x00000001ff007431 */ /* 0x000fe200000001ff */
[----:B------:R-:W-:-:S03]  /*2970*/  MOV R2, 0xffff ;  /* 0x0000ffff00027802 */ /* 0x000fc60000000f00 */
[----:B------:R-:W-:Y:S04]  /*2980*/  DEPBAR.LE SB1, 0x36 ;  /* 0x00009d800000791a */ /* 0x000fe80000000000 */
[----:B------:R-:W1:Y:S02]  /*2990*/  UTCATOMSWS.FIND_AND_SET.ALIGN UP0, UR5, UR5 ;  /* 0x00000005000575e3 */ /* 0x000e640008000800 */
[----:B-1----:R-:W-:Y:S01]  /*29a0*/  MOV R3, UR5 ;  /* 0x0000000500037c02 */ /* 0x002fe20008000f00 */
[----:B------:R-:W-:Y:S06]  /*29b0*/  BRA.U UP0, `(.L_x_49) ;  /* 0x0000000100187547 */ /* 0x000fec000b800000 */
.L_x_50:
[----:B------:R-:W-:Y:S05]  /*29c0*/  NANOSLEEP 0x64 ;  /* 0x000000640000795d */ /* 0x000fea0003800000 */
[----:B------:R-:W-:-:S05]  /*29d0*/  UMOV UR5, 0x10 ;  /* 0x0000001000057882 */ /* 0x000fca0000000000 */
[----:B------:R-:W-:Y:S04]  /*29e0*/  DEPBAR.LE SB1, 0x36 ;  /* 0x00009d800000791a */ /* 0x000fe80000000000 */
[----:B------:R-:W1:Y:S02]  /*29f0*/  UTCATOMSWS.FIND_AND_SET.ALIGN UP0, UR5, UR5 ;  /* 0x00000005000575e3 */ /* 0x000e640008000800 */
[----:B-1----:R-:W-:Y:S01]  /*2a00*/  MOV R3, UR5 ;  /* 0x0000000500037c02 */ /* 0x002fe20008000f00 */
[----:B------:R-:W-:Y:S05]  /*2a10*/  BRA.U !UP0, `(.L_x_50) ;  /* 0xfffffffd08e87547 */ /* 0x000fea000b83ffff */
.L_x_49:
[-C--:B------:R-:W-:Y:S02]  /*2a20*/  SHF.L.U32 R2, R2, R3.reuse, RZ ;  /* 0x0000000302027219 */ /* 0x080fe400000006ff */
[----:B------:R-:W-:Y:S01]  /*2a30*/  SHF.L.U32 R0, R0, R3, RZ ;  /* 0x0000000300007219 */ /* 0x000fe200000006ff */
[----:B------:R-:W-:Y:S02]  /*2a40*/  IMAD.SHL.U32 R3, R3, 0x20, RZ ;  /* 0x0000002003037824 */ /* 0x000fe400078e00ff */
[----:B------:R1:W-:Y:S04]  /*2a50*/  ATOMS.OR RZ, [UR4+0x14], R2 ;  /* 0x00001402ffff798c */ /* 0x0003e8000b000004 */
[----:B------:R1:W-:Y:S04]  /*2a60*/  ATOMS.OR RZ, [UR4+0x18], R0 ;  /* 0x00001800ffff798c */ /* 0x0003e8000b000004 */
[----:B------:R1:W-:Y:S01]  /*2a70*/  STS [UR37+0xf0], R3 ;  /* 0x0000f003ff007988 */ /* 0x0003e20008000825 */
[----:B------:R-:W-:Y:S05]  /*2a80*/  BRA `(.L_x_48) ;  /* 0x0000000000107947 */ /* 0x000fea0003800000 */
.L_x_47:
[----:B------:R-:W-:Y:S02]  /*2a90*/  MOV R0, 0xffffffff ;  /* 0xffffffff00007802 */ /* 0x000fe40000000f00 */
[----:B------:R-:W-:-:S03]  /*2aa0*/  MOV R2, 0x2ad0 ;  /* 0x00002ad000027802 */ /* 0x000fc60000000f00 */
[----:B------:R1:W-:Y:S04]  /*2ab0*/  STS [UR37+0xf0], R0 ;  /* 0x0000f000ff007988 */ /* 0x0003e80008000825 */
[----:B-1-3-5:R-:W-:Y:S05]  /*2ac0*/  CALL.REL.NOINC `($__internal_1_$__cuda_sm10x_tcgen05_guardrail_trap_phase_invalid_during_alloc) ;  /* 0x0000003800f47944 */ /* 0x02afea0003c00000 */
.L_x_48:
[----:B------:R-:W-:Y:S05]  /*2ad0*/  WARPSYNC.ALL ;  /* 0x0000000000007948 */ /* 0x000fea0003800000 */
[----:B------:R-:W2:Y:S01]  /*2ae0*/  S2UR UR6, SR_CgaCtaId ;  /* 0x00000000000679c3 */ /* 0x000ea20000008800 */
[----:B------:R-:W-:Y:S01]  /*2af0*/  UMOV UR4, 0x400 ;  /* 0x0000040000047882 */ /* 0x000fe20000000000 */
[----:B------:R-:W-:-:S06]  /*2b00*/  NOP ;  /* 0x0000000000007918 */ /* 0x000fcc0000000000 */
[----:B------:R-:W-:Y:S06]  /*2b10*/  BAR.ARV 0x6, 0xa0 ;  /* 0x0182800000007b1d */ /* 0x000fec0000002000 */
[----:B------:R-:W4:Y:S01]  /*2b20*/  LDCU UR7, c[0x0][0x38c] ;  /* 0x00007180ff0777ac */ /* 0x000f220008000800 */
[----:B------:R-:W-:Y:S01]  /*2b30*/  IMAD.MOV.U32 R11, RZ, RZ, 0x1 ;  /* 0x00000001ff0b7424 */ /* 0x000fe200078e00ff */
[----:B------:R-:W-:Y:S01]  /*2b40*/  CS2R R8, SRZ ;  /* 0x0000000000087805 */ /* 0x000fe2000001ff00 */
[----:B------:R-:W-:Y:S01]  /*2b50*/  IMAD.MOV.U32 R10, RZ, RZ, RZ ;  /* 0x000000ffff0a7224 */ /* 0x000fe200078e00ff */
[----:B------:R-:W-:Y:S01]  /*2b60*/  UMOV UR18, URZ ;  /* 0x000000ff00127c82 */ /* 0x000fe20008000000 */
[----:B------:R-:W-:Y:S01]  /*2b70*/  UMOV UR17, URZ ;  /* 0x000000ff00117c82 */ /* 0x000fe20008000000 */
[----:B------:R-:W-:Y:S01]  /*2b80*/  UMOV UR20, 0x0 ;  /* 0x0000000000147882 */ /* 0x000fe20000000000 */
[----:B------:R-:W-:Y:S01]  /*2b90*/  UMOV UR21, 0x4100490 ;  /* 0x0410049000157882 */ /* 0x000fe20000000000 */
[----:B--2---:R-:W-:Y:S01]  /*2ba0*/  ULEA UR6, UR6, UR4, 0x18 ;  /* 0x0000000406067291 */ /* 0x004fe2000f8ec0ff */
[----:B------:R-:W2:Y:S03]  /*2bb0*/  LDCU UR4, c[0x0][0x38c] ;  /* 0x00007180ff0477ac */ /* 0x000ea60008000800 */
[----:B------:R-:W-:-:S02]  /*2bc0*/  UIADD3 UR11, UPT, UPT, UR6, 0x2400, URZ ;  /* 0x00002400060b7890 */ /* 0x000fc4000fffe0ff */
[----:B----4-:R-:W-:-:S03]  /*2bd0*/  UIADD3 UR7, UPT, UPT, UR7, 0x1f, URZ ;  /* 0x0000001f07077890 */ /* 0x010fc6000fffe0ff */
[----:B-1----:R-:W1:Y:S01]  /*2be0*/  LDS R0, [UR6+0xf0] ;  /* 0x0000f006ff007984 */ /* 0x002e620008000800 */
[----:B------:R-:W-:Y:S02]  /*2bf0*/  UIADD3 UR12, UPT, UPT, UR6, 0x3400, URZ ;  /* 0x00003400060c7890 */ /* 0x000fe4000fffe0ff */
[----:B------:R-:W-:Y:S02]  /*2c00*/  USHF.R.S32.HI UR5, URZ, 0x1f, UR7 ;  /* 0x0000001fff057899 */ /* 0x000fe40008011407 */
[----:B------:R-:W-:Y:S02]  /*2c10*/  USHF.R.U32.HI UR11, URZ, 0x4, UR11 ;  /* 0x00000004ff0b7899 */ /* 0x000fe4000801160b */
[----:B------:R-:W-:Y:S02]  /*2c20*/  ULEA.HI UR5, UR5, UR7, URZ, 0x5 ;  /* 0x0000000705057291 */ /* 0x000fe4000f8f28ff */
[----:B------:R-:W-:Y:S02]  /*2c30*/  USHF.R.U32.HI UR12, URZ, 0x4, UR12 ;  /* 0x00000004ff0c7899 */ /* 0x000fe4000801160c */
[----:B------:R-:W-:-:S02]  /*2c40*/  USHF.R.S32.HI UR5, URZ, 0x5, UR5 ;  /* 0x00000005ff057899 */ /* 0x000fc40008011405 */
[----:B------:R-:W-:Y:S02]  /*2c50*/  ULOP3.LUT UR11, UR11, 0x3fff, URZ, 0xc0, !UPT ;  /* 0x00003fff0b0b7892 */ /* 0x000fe4000f8ec0ff */
[----:B------:R-:W-:Y:S02]  /*2c60*/  UISETP.LT.AND UP0, UPT, UR5, 0x1, UPT ;  /* 0x000000010500788c */ /* 0x000fe4000bf01270 */
[----:B------:R-:W-:Y:S02]  /*2c70*/  ULOP3.LUT UR12, UR12, 0x3fff, URZ, 0xc0, !UPT ;  /* 0x00003fff0c0c7892 */ /* 0x000fe4000f8ec0ff */
[----:B------:R-:W-:Y:S02]  /*2c80*/  USEL UR10, UR5, 0x1, !UP0 ;  /* 0x00000001050a7887 */ /* 0x000fe4000c000000 */
[----:B------:R-:W-:Y:S02]  /*2c90*/  ULOP3.LUT UR11, UR11, 0x10000, URZ, 0xfc, !UPT ;  /* 0x000100000b0b7892 */ /* 0x000fe4000f8efcff */
[----:B------:R-:W-:-:S02]  /*2ca0*/  ULOP3.LUT UR12, UR12, 0x10000, URZ, 0xfc, !UPT ;  /* 0x000100000c0c7892 */ /* 0x000fc4000f8efcff */
[----:B------:R-:W-:Y:S02]  /*2cb0*/  UIADD3 UR10, UPT, UPT, -UR10, URZ, URZ ;  /* 0x000000ff0a0a7290 */ /* 0x000fe4000fffe1ff */
[----:B--2---:R-:W-:Y:S01]  /*2cc0*/  UISETP.GE.AND UP3, UPT, UR4, 0x1, UPT ;  /* 0x000000010400788c */ /* 0x004fe2000bf66270 */
[----:B-1----:R-:W-:-:S15]  /*2cd0*/  R2UR UR19, R0 ;  /* 0x00000000001372ca */ /* 0x002fde00000e0000 */
.L_x_57:
[----:B------:R-:W-:Y:S02]  /*2ce0*/  LEA R0, R10, UR6, 0x3 ;  /* 0x000000060a007c11 */ /* 0x000fe4000f8e18ff */
[----:B------:R-:W-:Y:S02]  /*2cf0*/  SHF.L.U32 R5, R9, 0x1f, RZ ;  /* 0x0000001f09057819 */ /* 0x000fe400000006ff */
[----:B------:R-:W-:Y:S01]  /*2d00*/  PLOP3.LUT P0, PT, PT, PT, UP3, 0x80, 0x8 ;  /* 0x000000000008781c */ /* 0x000fe20003f0f038 */
[----:B------:R-:W-:Y:S01]  /*2d10*/  VIADD R3, R0, 0x50 ;  /* 0x0000005000037836 */ /* 0x000fe20000000000 */
[----:B-1----:R-:W1:Y:S02]  /*2d20*/  SYNCS.PHASECHK.TRANS64.TRYWAIT P1, [R0+URZ+0x40], R5 ;  /* 0x00004005000075a7 */ /* 0x002e6400080211ff */
[----:B-1--4-:R-:W-:Y:S09]  /*2d30*/  @!P1 BRA `(.L_x_51) ;  /* 0x0000003400249947 */ /* 0x012ff20003800000 */
.L_x_104:
[----:B------:R-:W-:Y:S01]  /*2d40*/  LEA R4, R10, UR6, 0x4 ;  /* 0x000000060a047c11 */ /* 0x000fe2000f8e20ff */
[----:B------:R-:W-:Y:S01]  /*2d50*/  @UP3 ULEA UR4, UR17, UR6, 0x3 ;  /* 0x0000000611043291 */ /* 0x000fe2000f8e18ff */
[----:B------:R-:W-:Y:S01]  /*2d60*/  PLOP3.LUT P2, PT, PT, PT, PT, 0x80, 0x8 ;  /* 0x000000000008781c */ /* 0x000fe20003f4f070 */
[----:B------:R-:W-:Y:S01]  /*2d70*/  ULEA UR9, UR18, UR6, 0x3 ;  /* 0x0000000612097291 */ /* 0x000fe2000f8e18ff */
[----:B------:R-:W-:Y:S02]  /*2d80*/  PRMT R3, RZ, 0x654, R3 ;  /* 0x00000654ff037816 */ /* 0x000fe40000000003 */
[----:B-1----:R-:W1:Y:S01]  /*2d90*/  LDS.128 R4, [R4+0xd0] ;  /* 0x0000d00004047984 */ /* 0x002e620000000c00 */
[----:B------:R-:W-:Y:S02]  /*2da0*/  @P0 SHF.L.U32 R2, R8, 0x1f, RZ ;  /* 0x0000001f08020819 */ /* 0x000fe400000006ff */
[----:B------:R-:W-:Y:S01]  /*2db0*/  SHF.L.U32 R0, R11, 0x1f, RZ ;  /* 0x0000001f0b007819 */ /* 0x000fe200000006ff */
[----:B------:R-:W-:Y:S01]  /*2dc0*/  @!PT LDS RZ, [RZ] ;  /* 0x00000000fffff984 */ /* 0x000fe20000000800 */
[----:B------:R-:W-:Y:S01]  /*2dd0*/  @!PT LDS RZ, [RZ] ;  /* 0x00000000fffff984 */ /* 0x000fe20000000800 */
[----:B------:R-:W-:Y:S01]  /*2de0*/  @!PT LDS RZ, [RZ] ;  /* 0x00000000fffff984 */ /* 0x000fe20000000800 */
[----:B------:R-:W-:Y:S01]  /*2df0*/  @!PT LDS RZ, [RZ] ;  /* 0x00000000fffff984 */ /* 0x000fe20000000800 */
[----:B------:R2:W-:Y:S06]  /*2e00*/  MEMBAR.ALL.CTA ;  /* 0x0000000000007992 */ /* 0x0005ec0000008000 */
[----:B--2---:R-:W2:Y:S02]  /*2e10*/  FENCE.VIEW.ASYNC.S ;  /* 0x00000000000073c6 */ /* 0x004ea40000000000 */
[----:B--2---:R2:W-:Y:S01]  /*2e20*/  SYNCS.ARRIVE.TRANS64.RED.A1T0 RZ, [R3+URZ], RZ ;  /* 0x000000ff03ff79a7 */ /* 0x0045e200081004ff */
[----:B------:R2:W4:Y:S01]  /*2e30*/  @P0 SYNCS.PHASECHK.TRANS64.TRYWAIT P2, [UR4], R2 ;  /* 0x00000002ff0005a7 */ /* 0x0005220008041104 */
[----:B-1----:R-:W-:Y:S01]  /*2e40*/  LOP3.LUT P1, RZ, R6, 0x1, RZ, 0xc0, !PT ;  /* 0x0000000106ff7812 */ /* 0x002fe2000782c0ff */
[----:B------:R-:W1:Y:S02]  /*2e50*/  SYNCS.PHASECHK.TRANS64.TRYWAIT P0, [UR9+0x80], R0 ;  /* 0x00008000ff0075a7 */ /* 0x000e640008001109 */
[----:B-12-4-:R-:W-:Y:S10]  /*2e60*/  @!P0 BRA `(.L_x_52) ;  /* 0x0000003000ec8947 */ /* 0x016ff40003800000 */
.L_x_106:
[----:B------:R-:W-:Y:S01]  /*2e70*/  IADD3 R10, PT, PT, R10, 0x1, RZ ;  /* 0x000000010a0a7810 */ /* 0x000fe20007ffe0ff */
[----:B------:R-:W-:Y:S06]  /*2e80*/  BRA.U !UP3, `(.L_x_53) ;  /* 0x000000010ba07547 */ /* 0x000fec000b800000 */
[----:B------:R-:W-:Y:S02]  /*2e90*/  ULEA.HI UR8, UR18, UR18, URZ, 0x1 ;  /* 0x0000001212087291 */ /* 0x000fe4000f8f08ff */
[----:B------:R-:W-:Y:S02]  /*2ea0*/  UPLOP3.LUT UP4, UPT, UPT, UPT, UPT, 0x40, 0x4 ;  /* 0x000000000004789c */ /* 0x000fe40003f8e870 */
[----:B------:R-:W-:Y:S02]  /*2eb0*/  USHF.L.U32 UR4, UR8, 0x5, URZ ;  /* 0x0000000508047899 */ /* 0x000fe400080006ff */
[----:B------:R-:W-:Y:S02]  /*2ec0*/  ULOP3.LUT UR8, UR8, 0xffe, URZ, 0xc0, !UPT ;  /* 0x00000ffe08087892 */ /* 0x000fe4000f8ec0ff */
[----:B------:R-:W-:Y:S02]  /*2ed0*/  ULOP3.LUT UR4, UR4, 0xffffffc0, URZ, 0xc0, !UPT ;  /* 0xffffffc004047892 */ /* 0x000fe4000f8ec0ff */
[----:B------:R-:W-:-:S02]  /*2ee0*/  UIADD3 UR8, UPT, UPT, -UR8, UR18, URZ ;  /* 0x0000001208087290 */ /* 0x000fc4000fffe1ff */
[----:B------:R-:W-:Y:S01]  /*2ef0*/  UIADD3 UR4, UPT, UPT, UR19, UR4, URZ ;  /* 0x0000000413047290 */ /* 0x000fe2000fffe0ff */
[----:B------:R-:W-:Y:S01]  /*2f00*/  UMOV UR16, UR10 ;  /* 0x0000000a00107c82 */ /* 0x000fe20008000000 */
[----:B------:R-:W-:Y:S02]  /*2f10*/  UMOV UR15, UR5 ;  /* 0x00000005000f7c82 */ /* 0x000fe40008000000 */
[----:B------:R-:W-:Y:S01]  /*2f20*/  ULEA UR8, UR8, UR4, 0x14 ;  /* 0x0000000408087291 */ /* 0x000fe2000f8ea0ff */
[----:B------:R-:W-:-:S11]  /*2f30*/  UMOV UR14, UR17 ;  /* 0x00000011000e7c82 */ /* 0x000fd60008000000 */
.L_x_56:
[----:B------:R-:W-:Y:S02]  /*2f40*/  UIADD3 UR16, UPT, UPT, UR16, 0x1, URZ ;  /* 0x0000000110107890 */ /* 0x000fe4000fffe0ff */
[----:B--2---:R-:W-:Y:S02]  /*2f50*/  ULEA UR7, UR14, UR6, 0x3 ;  /* 0x000000060e077291 */ /* 0x004fe4000f8e18ff */
[----:B------:R-:W-:Y:S01]  /*2f60*/  UISETP.NE.AND UP0, UPT, UR16, URZ, UPT ;  /* 0x000000ff1000728c */ /* 0x000fe2000bf05270 */
[----:B----4-:R-:W-:Y:S10]  /*2f70*/  @P2 BRA `(.L_x_54) ;  /* 0x00000000000c2947 */ /* 0x010ff40003800000 */
[----:B-1----:R-:W-:Y:S04]  /*2f80*/  SHF.L.U32 R3, R8, 0x1f, RZ ;  /* 0x0000001f08037819 */ /* 0x002fe800000006ff */
[----:B------:R-:W1:Y:S02]  /*2f90*/  SYNCS.PHASECHK.TRANS64.TRYWAIT P0, [UR7], R3 ;  /* 0x00000003ff0075a7 */ /* 0x000e640008001107 */
[----:B-1----:R-:W-:Y:S05]  /*2fa0*/  @!P0 BRA `(.L_x_55) ;  /* 0x0000003000b48947 */ /* 0x002fea0003800000 */
.L_x_54:
[----:B------:R-:W-:Y:S01]  /*2fb0*/  UISETP.NE.AND UP1, UPT, UR15, 0x1, UPT ;  /* 0x000000010f00788c */ /* 0x000fe2000bf25270 */
[----:B------:R-:W-:Y:S01]  /*2fc0*/  PLOP3.LUT P2, PT, PT, PT, PT, 0x80, 0x8 ;  /* 0x000000000008781c */ /* 0x000fe20003f4f070 */
[----:B------:R-:W-:Y:S02]  /*2fd0*/  UIADD3 UR17, UPT, UPT, UR14, 0x1, URZ ;  /* 0x000000010e117890 */ /* 0x000fe4000fffe0ff */
[----:B------:R-:W-:Y:S02]  /*2fe0*/  ULEA UR22, UR14, UR12, 0x7 ;  /* 0x0000000c0e167291 */ /* 0x000fe4000f8e38ff */
[----:B------:R-:W-:Y:S01]  /*2ff0*/  UISETP.NE.AND UP2, UPT, UR17, 0x2, UPT ;  /* 0x000000021100788c */ /* 0x000fe2000bf45270 */
[----:B------:R-:W-:Y:S01]  /*3000*/  PLOP3.LUT P0, PT, PT, PT, UP1, 0x80, 0x8 ;  /* 0x000000000008781c */ /* 0x000fe20003f0f018 */
[----:B------:R-:W-:Y:S02]  /*3010*/  ULEA UR24, UR14, UR11, 0x7 ;  /* 0x0000000b0e187291 */ /* 0x000fe4000f8e38ff */
[----:B------:R-:W-:Y:S02]  /*3020*/  USEL UR13, URZ, 0x1, UP2 ;  /* 0x00000001ff0d7887 */ /* 0x000fe40009000000 */
[----:B------:R-:W-:Y:S02]  /*3030*/  USEL UR17, UR17, URZ, UP2 ;  /* 0x000000ff11117287 */ /* 0x000fe40009000000 */
[----:B------:R-:W-:Y:S02]  /*3040*/  UIADD3 UR7, UPT, UPT, UR7, 0x10, URZ ;  /* 0x0000001007077890 */ /* 0x000fe4000fffe0ff */
[----:B------:R-:W-:Y:S01]  /*3050*/  @UP1 ULEA UR4, UR17, UR6, 0x3 ;  /* 0x0000000611041291 */ /* 0x000fe2000f8e18ff */
[----:B------:R-:W-:Y:S01]  /*3060*/  LOP3.LUT R8, R8, UR13, RZ, 0x3c, !PT ;  /* 0x0000000d08087c12 */ /* 0x000fe2000f8e3cff */
[----:B------:R-:W-:Y:S01]  /*3070*/  UMOV UR23, 0xc0004010 ;  /* 0xc000401000177882 */ /* 0x000fe20000000000 */
[----:B------:R-:W-:Y:S01]  /*3080*/  UMOV UR25, 0xc0004010 ;  /* 0xc000401000197882 */ /* 0x000fe20000000000 */
[----:B------:R-:W-:Y:S01]  /*3090*/  UIADD3 UR15, UPT, UPT, UR15, -0x1, URZ ;  /* 0xffffffff0f0f7890 */ /* 0x000fe2000fffe0ff */
[----:B-1----:R-:W-:Y:S01]  /*30a0*/  @P0 SHF.L.U32 R0, R8, 0x1f, RZ ;  /* 0x0000001f08000819 */ /* 0x002fe200000006ff */
[----:B------:R-:W-:Y:S03]  /*30b0*/  UMOV UR14, UR17 ;  /* 0x00000011000e7c82 */ /* 0x000fe60008000000 */
[----:B------:R2:W4:Y:S01]  /*30c0*/  @P0 SYNCS.PHASECHK.TRANS64.TRYWAIT P2, [UR4], R0 ;  /* 0x00000000ff0005a7 */ /* 0x0005220008041104 */
[----:B------:R2:W-:Y:S01]  /*30d0*/  UTCQMMA gdesc[UR24], gdesc[UR22], tmem[UR8], tmem[UR20], idesc[UR21], UP4 ;  /* 0x00ff1416180075ea */ /* 0x0005e2000a000308 */
[----:B------:R-:W-:Y:S01]  /*30e0*/  UPLOP3.LUT UP4, UPT, UPT, UPT, UPT, 0x80, 0x8 ;  /* 0x000000000008789c */ /* 0x000fe20003f8f070 */
[----:B------:R2:W-:Y:S01]  /*30f0*/  UTCBAR [UR7], URZ ;  /* 0x000000ff070073e9 */ /* 0x0005e200080000ff */
[----:B------:R-:W-:Y:S09]  /*3100*/  BRA.U UP0, `(.L_x_56) ;  /* 0xfffffffd008c7547 */ /* 0x000ff2000b83ffff */
.L_x_53:
[----:B------:R-:W-:Y:S01]  /*3110*/  UIADD3 UR18, UPT, UPT, UR18, 0x1, URZ ;  /* 0x0000000112127890 */ /* 0x000fe2000fffe0ff */
[C---:B------:R-:W-:Y:S01]  /*3120*/  ISETP.NE.AND P0, PT, R10.reuse, 0x2, PT ;  /* 0x000000020a00780c */ /* 0x040fe20003f05270 */
[----:B------:R-:W-:Y:S02]  /*3130*/  UIADD3 UR9, UPT, UPT, UR9, 0x60, URZ ;  /* 0x0000006009097890 */ /* 0x000fe4000fffe0ff */
[----:B------:R-:W-:Y:S01]  /*3140*/  UISETP.NE.AND UP0, UPT, UR18, 0x4, UPT ;  /* 0x000000041200788c */ /* 0x000fe2000bf05270 */
[----:B-12---:R-:W-:Y:S02]  /*3150*/  SEL R0, RZ, 0x1, P0 ;  /* 0x00000001ff007807 */ /* 0x006fe40000000000 */
[----:B------:R-:W-:Y:S01]  /*3160*/  SEL R10, R10, RZ, P0 ;  /* 0x000000ff0a0a7207 */ /* 0x000fe20000000000 */
[----:B------:R-:W-:Y:S01]  /*3170*/  USEL UR4, URZ, 0x1, UP0 ;  /* 0x00000001ff047887 */ /* 0x000fe20008000000 */
[----:B------:R-:W-:Y:S01]  /*3180*/  LOP3.LUT R9, R9, R0, RZ, 0x3c, !PT ;  /* 0x0000000009097212 */ /* 0x000fe200078e3cff */
[----:B------:R-:W-:Y:S01]  /*3190*/  USEL UR18, UR18, URZ, UP0 ;  /* 0x000000ff12127287 */ /* 0x000fe20008000000 */
[----:B------:R1:W-:Y:S03]  /*31a0*/  UTCBAR [UR9], URZ ;  /* 0x000000ff090073e9 */ /* 0x0003e600080000ff */
[----:B------:R-:W-:Y:S01]  /*31b0*/  LOP3.LUT R11, R11, UR4, RZ, 0x3c, !PT ;  /* 0x000000040b0b7c12 */ /* 0x000fe2000f8e3cff */
[----:B------:R-:W-:Y:S07]  /*31c0*/  @P1 BRA `(.L_x_57) ;  /* 0xfffffff800c41947 */ /* 0x000fee000383ffff */
[----:B------:R-:W2:Y:S01]  /*31d0*/  S2UR UR4, SR_CgaCtaId ;  /* 0x00000000000479c3 */ /* 0x000ea20000008800 */
[----:B------:R-:W-:Y:S01]  /*31e0*/  ELECT P0, URZ, PT ;  /* 0x0000000000ff782f */ /* 0x000fe20003800000 */
[----:B------:R-:W-:Y:S01]  /*31f0*/  IMAD.MOV.U32 R0, RZ, RZ, 0x1 ;  /* 0x00000001ff007424 */ /* 0x000fe200078e00ff */
[----:B------:R-:W-:Y:S01]  /*3200*/  UIADD3 UR6, UPT, UPT, UR6, 0x80, URZ ;  /* 0x0000008006067890 */ /* 0x000fe2000fffe0ff */
[----:B------:R-:W-:Y:S01]  /*3210*/  SHF.L.U32 R3, R11, 0x1f, RZ ;  /* 0x0000001f0b037819 */ /* 0x000fe200000006ff */
[----:B------:R-:W-:-:S03]  /*3220*/  UMOV UR5, 0x40 ;  /* 0x0000004000057882 */ /* 0x000fc60000000000 */
[----:B------:R-:W-:Y:S01]  /*3230*/  UVIRTCOUNT.DEALLOC.SMPOOL 0x80 ;  /* 0x000000800000784c */ /* 0x000fe20000000000 */
[----:B--2---:R-:W-:Y:S02]  /*3240*/  ULEA UR4, UR4, UR5, 0x18 ;  /* 0x0000000504047291 */ /* 0x004fe4000f8ec0ff */
[----:B------:R-:W-:-:S07]  /*3250*/  ULEA UR5, UR18, UR6, 0x3 ;  /* 0x0000000612057291 */ /* 0x000fce000f8e18ff */
[----:B------:R2:W-:Y:S02]  /*3260*/  @P0 STS.U8 [UR4+0x1c], R0 ;  /* 0x00001c00ff000988 */ /* 0x0005e40008000004 */
[----:B------:R-:W3:Y:S02]  /*3270*/  SYNCS.PHASECHK.TRANS64.TRYWAIT P0, [UR5], R3 ;  /* 0x00000003ff0075a7 */ /* 0x000ee40008001105 */
[----:B--23--:R-:W-:Y:S05]  /*3280*/  @!P0 BRA `(.L_x_58) ;  /* 0x0000003000148947 */ /* 0x00cfea0003800000 */
.L_x_109:
[----:B------:R-:W-:-:S04]  /*3290*/  UIADD3 UR7, UPT, UPT, UR18, 0x1, URZ ;  /* 0x0000000112077890 */ /* 0x000fc8000fffe0ff */
[----:B------:R-:W-:-:S04]  /*32a0*/  UISETP.NE.AND UP0, UPT, UR7, 0x4, UPT ;  /* 0x000000040700788c */ /* 0x000fc8000bf05270 */
[----:B------:R-:W-:Y:S02]  /*32b0*/  USEL UR8, URZ, 0x1, UP0 ;  /* 0x00000001ff087887 */ /* 0x000fe40008000000 */
[----:B------:R-:W-:-:S04]  /*32c0*/  USEL UR7, UR7, URZ, UP0 ;  /* 0x000000ff07077287 */ /* 0x000fc80008000000 */
[----:B------:R-:W-:Y:S01]  /*32d0*/  ULEA UR5, UR7, UR6, 0x3 ;  /* 0x0000000607057291 */ /* 0x000fe2000f8e18ff */
[----:B------:R-:W-:-:S04]  /*32e0*/  LOP3.LUT R2, R11, UR8, RZ, 0x3c, !PT ;  /* 0x000000080b027c12 */ /* 0x000fc8000f8e3cff */
[----:B--2---:R-:W-:-:S04]  /*32f0*/  SHF.L.U32 R3, R2, 0x1f, RZ ;  /* 0x0000001f02037819 */ /* 0x004fc800000006ff */
[----:B------:R-:W2:Y:S02]  /*3300*/  SYNCS.PHASECHK.TRANS64.TRYWAIT P0, [UR5], R3 ;  /* 0x00000003ff0075a7 */ /* 0x000ea40008001105 */
[----:B--2---:R-:W-:Y:S05]  /*3310*/  @!P0 BRA `(.L_x_59) ;  /* 0x0000003000088947 */ /* 0x004fea0003800000 */
.L_x_111:
        /* <DEDUP_REMOVED lines=9> */
.L_x_113:
[----:B------:R-:W-:-:S04]  /*33b0*/  UIADD3 UR7, UPT, UPT, UR7, 0x1, URZ ;  /* 0x0000000107077890 */ /* 0x000fc8000fffe0ff */
[----:B------:R-:W-:-:S04]  /*33c0*/  UISETP.NE.AND UP0, UPT, UR7, 0x4, UPT ;  /* 0x000000040700788c */ /* 0x000fc8000bf05270 */
[----:B------:R-:W-:Y:S02]  /*33d0*/  USEL UR5, URZ, 0x1, UP0 ;  /* 0x00000001ff057887 */ /* 0x000fe40008000000 */
[----:B------:R-:W-:-:S04]  /*33e0*/  USEL UR7, UR7, URZ, UP0 ;  /* 0x000000ff07077287 */ /* 0x000fc80008000000 */
[----:B------:R-:W-:Y:S01]  /*33f0*/  ULEA UR7, UR7, UR6, 0x3 ;  /* 0x0000000607077291 */ /* 0x000fe2000f8e18ff */
[----:B--2---:R-:W-:-:S04]  /*3400*/  LOP3.LUT R3, R2, UR5, RZ, 0x3c, !PT ;  /* 0x0000000502037c12 */ /* 0x004fc8000f8e3cff */
[----:B------:R-:W-:-:S04]  /*3410*/  SHF.L.U32 R3, R3, 0x1f, RZ ;  /* 0x0000001f03037819 */ /* 0x000fc800000006ff */
[----:B------:R-:W2:Y:S02]  /*3420*/  SYNCS.PHASECHK.TRANS64.TRYWAIT P0, [UR7], R3 ;  /* 0x00000003ff0075a7 */ /* 0x000ea40008001107 */
[----:B--2---:R-:W-:Y:S05]  /*3430*/  @!P0 BRA `(.L_x_61) ;  /* 0x0000002c00f08947 */ /* 0x004fea0003800000 */
.L_x_115:
[----:B------:R-:W-:Y:S01]  /*3440*/  NOP ;  /* 0x0000000000007918 */ /* 0x000fe20000000000 */
[----:B--2---:R-:W2:Y:S01]  /*3450*/  LDS R0, [UR4+0x14] ;  /* 0x00001404ff007984 */ /* 0x004ea20008000800 */
[----:B------:R-:W-:Y:S01]  /*3460*/  ULOP3.LUT UR6, UR19, 0xffff, URZ, 0xc0, !UPT ;  /* 0x0000ffff13067892 */ /* 0x000fe2000f8ec0ff */
[----:B------:R-:W-:Y:S01]  /*3470*/  UMOV UR8, 0xffff ;  /* 0x0000ffff00087882 */ /* 0x000fe20000000000 */
[----:B------:R-:W-:Y:S02]  /*3480*/  UMOV UR5, 0x1 ;  /* 0x0000000100057882 */ /* 0x000fe40000000000 */
[----:B------:R-:W-:-:S04]  /*3490*/  USHF.R.U32.HI UR6, URZ, 0x5, UR6 ;  /* 0x00000005ff067899 */ /* 0x000fc80008011606 */
[----:B------:R-:W-:Y:S02]  /*34a0*/  USHF.L.U32 UR8, UR8, UR6, URZ ;  /* 0x0000000608087299 */ /* 0x000fe400080006ff */
[----:B------:R-:W-:-:S04]  /*34b0*/  USHF.L.U32 UR5, UR5, UR6, URZ ;  /* 0x0000000605057299 */ /* 0x000fc800080006ff */
[----:B--2---:R-:W-:-:S04]  /*34c0*/  LOP3.LUT R0, R0, UR8, RZ, 0xc0, !PT ;  /* 0x0000000800007c12 */ /* 0x004fc8000f8ec0ff */
[----:B------:R-:W-:-:S13]  /*34d0*/  ISETP.NE.AND P0, PT, R0, UR8, PT ;  /* 0x0000000800007c0c */ /* 0x000fda000bf05270 */
[----:B------:R-:W-:Y:S05]  /*34e0*/  @P0 BRA `(.L_x_62) ;  /* 0x0000000000580947 */ /* 0x000fea0003800000 */
[----:B------:R-:W2:Y:S02]  /*34f0*/  LDS R0, [UR4+0x18] ;  /* 0x00001804ff007984 */ /* 0x000ea40008000800 */
[----:B--2---:R-:W-:-:S04]  /*3500*/  LOP3.LUT R0, R0, UR5, RZ, 0xc0, !PT ;  /* 0x0000000500007c12 */ /* 0x004fc8000f8ec0ff */
[----:B------:R-:W-:-:S13]  /*3510*/  ISETP.NE.AND P0, PT, R0, UR5, PT ;  /* 0x0000000500007c0c */ /* 0x000fda000bf05270 */
[----:B------:R-:W-:Y:S05]  /*3520*/  @P0 BRA `(.L_x_63) ;  /* 0x00000000003c0947 */ /* 0x000fea0003800000 */
[----:B------:R-:W2:Y:S01]  /*3530*/  S2R R2, SR_LANEID ;  /* 0x0000000000027919 */ /* 0x000ea20000000000 */
[----:B------:R-:W-:Y:S01]  /*3540*/  ULOP3.LUT UR8, URZ, UR8, URZ, 0x33, !UPT ;  /* 0x00000008ff087292 */ /* 0x000fe2000f8e33ff */
[----:B------:R-:W-:Y:S01]  /*3550*/  LOP3.LUT R4, RZ, UR5, RZ, 0x33, !PT ;  /* 0x00000005ff047c12 */ /* 0x000fe2000f8e33ff */
[----:B------:R-:W-:Y:S02]  /*3560*/  VOTEU.ANY UR7, UPT, PT ;  /* 0x0000000000077886 */ /* 0x000fe400038e0100 */
[----:B------:R-:W-:Y:S01]  /*3570*/  UFLO.U32 UR7, UR7 ;  /* 0x00000007000772bd */ /* 0x000fe200080e0000 */
[----:B------:R-:W3:Y:S01]  /*3580*/  REDUX UR5, R4 ;  /* 0x00000000040573c4 */ /* 0x000ee20000000000 */
[----:B------:R-:W-:-:S06]  /*3590*/  IMAD.U32 R0, RZ, RZ, UR8 ;  /* 0x00000008ff007e24 */ /* 0x000fcc000f8e00ff */
[----:B------:R1:W-:Y:S01]  /*35a0*/  UTCATOMSWS.AND URZ, UR8 ;  /* 0x0000000800ff79e3 */ /* 0x0003e20008000000 */
[----:B------:R-:W4:Y:S01]  /*35b0*/  REDUX UR6, R0 ;  /* 0x00000000000673c4 */ /* 0x000f220000000000 */
[----:B--2---:R-:W-:Y:S01]  /*35c0*/  ISETP.EQ.U32.AND P0, PT, R2, UR7, PT ;  /* 0x0000000702007c0c */ /* 0x004fe2000bf02070 */
[----:B---3--:R-:W-:Y:S01]  /*35d0*/  IMAD.U32 R2, RZ, RZ, UR5 ;  /* 0x00000005ff027e24 */ /* 0x008fe2000f8e00ff */
[----:B----4-:R-:W-:-:S11]  /*35e0*/  MOV R3, UR6 ;  /* 0x0000000600037c02 */ /* 0x010fd60008000f00 */
[----:B------:R1:W-:Y:S04]  /*35f0*/  @P0 ATOMS.AND RZ, [UR4+0x14], R3 ;  /* 0x00001403ffff098c */ /* 0x0003e8000a800004 */
[----:B------:R1:W-:Y:S01]  /*3600*/  @P0 ATOMS.AND RZ, [UR4+0x18], R2 ;  /* 0x00001802ffff098c */ /* 0x0003e2000a800004 */
[----:B------:R-:W-:Y:S05]  /*3610*/  BRA `(.L_x_64) ;  /* 0x0000000000147947 */ /* 0x000fea0003800000 */
.L_x_63:
[----:B------:R-:W-:Y:S02]  /*3620*/  MOV R2, 0x3640 ;  /* 0x0000364000027802 */ /* 0x000fe40000000f00 */
[----:B-1--45:R-:W-:Y:S05]  /*3630*/  CALL.REL.NOINC `($__internal_0_$__cuda_sm10x_tcgen05_guardrail_trap_col_being_dealloced_not_returned_by_alloc) ;  /* 0x00000030000c7944 */ /* 0x032fea0003c00000 */
[----:B------:R-:W-:Y:S05]  /*3640*/  BRA `(.L_x_64) ;  /* 0x0000000000087947 */ /* 0x000fea0003800000 */
.L_x_62:
[----:B------:R-:W-:Y:S02]  /*3650*/  MOV R2, 0x3670 ;  /* 0x0000367000027802 */ /* 0x000fe40000000f00 */
[----:B-1--45:R-:W-:Y:S05]  /*3660*/  CALL.REL.NOINC `($__internal_2_$__cuda_sm10x_tcgen05_guardrail_trap_unallocated_columns_being_dealloced) ;  /* 0x0000003000187944 */ /* 0x032fea0003c00000 */
.L_x_64:
[----:B------:R-:W-:Y:S01]  /*3670*/  NOP ;  /* 0x0000000000007918 */ /* 0x000fe20000000000 */
[----:B-1----:R-:W-:Y:S05]  /*3680*/  EXIT ;  /* 0x000000000000794d */ /* 0x002fea0003800000 */
.L_x_46:
[----:B------:R-:W-:-:S09]  /*3690*/  UISETP.NE.OR UP2, UPT, UR8, 0x3, !UP2 ;  /* 0x000000030800788c */ /* 0x000fd2000d745670 */
[----:B------:R-:W-:Y:S05]  /*36a0*/  BRA.U UP2, `(.L_x_65) ;  /* 0x0000000902c87547 */ /* 0x000fea000b800000 */
[----:B------:R-:W1:Y:S01]  /*36b0*/  LDCU.64 UR6, c[0x0][0x888] ;  /* 0x00011100ff0677ac */ /* 0x000e620008000a00 */
[----:B------:R-:W2:Y:S01]  /*36c0*/  LDC R0, c[0x0][0xb30] ;  /* 0x0002cc00ff007b82 */ /* 0x000ea20000000800 */
[----:B------:R-:W-:Y:S01]  /*36d0*/  IMAD.MOV.U32 R30, RZ, RZ, 0x1 ;  /* 0x00000001ff1e7424 */ /* 0x000fe200078e00ff */
[----:B------:R-:W-:Y:S01]  /*36e0*/  CS2R R28, SRZ ;  /* 0x00000000001c7805 */ /* 0x000fe2000001ff00 */
[----:B------:R-:W4:Y:S01]  /*36f0*/  LDCU.64 UR4, c[0x0][0x890] ;  /* 0x00011200ff0477ac */ /* 0x000f220008000a00 */
[----:B------:R-:W-:Y:S01]  /*3700*/  IMAD.MOV.U32 R25, RZ, RZ, 0x1000 ;  /* 0x00001000ff197424 */ /* 0x000fe200078e00ff */
[----:B------:R-:W-:-:S03]  /*3710*/  UMOV UR8, 0x400 ;  /* 0x0000040000087882 */ /* 0x000fc60000000000 */
[----:B------:R-:W3:Y:S01]  /*3720*/  LDC R19, c[0x0][0x370] ;  /* 0x0000dc00ff137b82 */ /* 0x000ee20000000800 */
[----:B------:R-:W-:-:S07]  /*3730*/  UPLOP3.LUT UP1, UPT, UPT, UPT, UPT, 0x40, 0x4 ;  /* 0x000000000004789c */ /* 0x000fce0003f2e870 */
[----:B------:R-:W3:Y:S01]  /*3740*/  LDC R2, c[0x0][0xb0c] ;  /* 0x0002c300ff027b82 */ /* 0x000ee20000000800 */
[----:B-1----:R-:W-:Y:S02]  /*3750*/  UISETP.NE.U32.AND UP2, UPT, UR6, URZ, UPT ;  /* 0x000000ff0600728c */ /* 0x002fe4000bf45070 */
[----:B------:R-:W-:Y:S02]  /*3760*/  ULEA UR6, UR37, UR8, 0x18 ;  /* 0x0000000825067291 */ /* 0x000fe4000f8ec0ff */
[----:B------:R-:W-:Y:S02]  /*3770*/  UISETP.NE.AND.EX UP2, UPT, UR7, URZ, UPT, UP2 ;  /* 0x000000ff0700728c */ /* 0x000fe4000bf45320 */
[----:B------:R-:W-:Y:S01]  /*3780*/  UIADD3 UR7, UPT, UPT, UR6, 0x20, URZ ;  /* 0x0000002006077890 */ /* 0x000fe2000fffe0ff */
[----:B------:R-:W1:Y:S01]  /*3790*/  LDC R18, c[0x0][0xb20] ;  /* 0x0002c800ff127b82 */ /* 0x000e620000000800 */
[----:B----4-:R-:W-:Y:S01]  /*37a0*/  UISETP.NE.U32.AND UP3, UPT, UR4, URZ, UPT ;  /* 0x000000ff0400728c */ /* 0x010fe2000bf65070 */
[----:B--2---:R-:W-:Y:S01]  /*37b0*/  ISETP.NE.AND P1, PT, R0, 0x1, PT ;  /* 0x000000010000780c */ /* 0x004fe20003f25270 */
[----:B------:R-:W-:-:S02]  /*37c0*/  UPRMT UR37, UR37, 0x654, UR7 ;  /* 0x0000065425257896 */ /* 0x000fc40008000007 */
[----:B------:R-:W-:-:S03]  /*37d0*/  UISETP.NE.AND.EX UP3, UPT, UR5, URZ, UPT, UP3 ;  /* 0x000000ff0500728c */ /* 0x000fc6000bf65330 */
[----:B------:R-:W2:Y:S08]  /*37e0*/  LDC.64 R32, c[0x0][0x348] ;  /* 0x0000d200ff207b82 */ /* 0x000eb00000000a00 */
[----:B------:R-:W4:Y:S08]  /*37f0*/  LDC.64 R16, c[0x0][0xb10] ;  /* 0x0002c400ff107b82 */ /* 0x000f300000000a00 */
[----:B------:R-:W1:Y:S08]  /*3800*/  LDC.64 R6, c[0x0][0xb18] ;  /* 0x0002c600ff067b82 */ /* 0x000e700000000a00 */
[----:B------:R-:W1:Y:S08]  /*3810*/  LDC.64 R4, c[0x0][0xb28] ;  /* 0x0002ca00ff047b82 */ /* 0x000e700000000a00 */
[----:B---3--:R-:W1:Y:S02]  /*3820*/  LDC R24, c[0x0][0x374] ;  /* 0x0000dd00ff187b82 */ /* 0x008e640000000800 */
.L_x_73:
[C---:B------:R-:W-:Y:S02]  /*3830*/  LEA R0, R29.reuse, UR6, 0x3 ;  /* 0x000000061d007c11 */ /* 0x040fe4000f8e18ff */
[----:B------:R-:W-:Y:S02]  /*3840*/  SHF.L.U32 R3, R28, 0x1f, RZ ;  /* 0x0000001f1c037819 */ /* 0x000fe400000006ff */
[----:B------:R-:W-:Y:S02]  /*3850*/  LEA R20, R29, UR6, 0x4 ;  /* 0x000000061d147c11 */ /* 0x000fe4000f8e20ff */
[----:B---3--:R-:W3:Y:S02]  /*3860*/  SYNCS.PHASECHK.TRANS64.TRYWAIT P0, [R0+URZ+0x40], R3 ;  /* 0x00004003000075a7 */ /* 0x008ee400080011ff */
[----:B---3--:R-:W-:Y:S05]  /*3870*/  @!P0 BRA `(.L_x_66) ;  /* 0x0000002800f88947 */ /* 0x008fea0003800000 */
.L_x_116:
[----:B------:R-:W-:Y:S01]  /*3880*/  ISETP.GE.AND P0, PT, R40, 0x1, PT ;  /* 0x000000012800780c */ /* 0x000fe20003f06270 */
[----:B------:R-:W1:Y:S01]  /*3890*/  LDS.128 R20, [R20+0xd0] ;  /* 0x0000d00014147984 */ /* 0x000e620000000c00 */
[----:B------:R-:W-:Y:S01]  /*38a0*/  ISETP.NE.U32.AND P4, PT, RZ, UR4, PT ;  /* 0x00000004ff007c0c */ /* 0x000fe2000bf85070 */
[----:B---3--:R-:W-:Y:S01]  /*38b0*/  VIADD R0, R0, 0x50 ;  /* 0x0000005000007836 */ /* 0x008fe20000000000 */
[----:B------:R-:W-:Y:S02]  /*38c0*/  SHF.L.U32 R26, R30, 0x1f, RZ ;  /* 0x0000001f1e1a7819 */ /* 0x000fe400000006ff */
[----:B------:R-:W-:Y:S02]  /*38d0*/  ISETP.NE.AND.EX P4, PT, RZ, UR5, PT, P4 ;  /* 0x00000005ff007c0c */ /* 0x000fe4000bf85340 */
[----:B------:R-:W-:Y:S01]  /*38e0*/  PRMT R0, RZ, 0x654, R0 ;  /* 0x00000654ff007816 */ /* 0x000fe20000000000 */
[----:B------:R-:W-:Y:S01]  /*38f0*/  @!PT LDS RZ, [RZ] ;  /* 0x00000000fffff984 */ /* 0x000fe20000000800 */
[----:B------:R-:W-:Y:S01]  /*3900*/  @!PT LDS RZ, [RZ] ;  /* 0x00000000fffff984 */ /* 0x000fe20000000800 */
[----:B------:R-:W-:Y:S01]  /*3910*/  @!PT LDS RZ, [RZ] ;  /* 0x00000000fffff984 */ /* 0x000fe20000000800 */
[----:B------:R-:W-:Y:S01]  /*3920*/  @!PT LDS RZ, [RZ] ;  /* 0x00000000fffff984 */ /* 0x000fe20000000800 */
[----:B------:R3:W-:Y:S06]  /*3930*/  MEMBAR.ALL.CTA ;  /* 0x0000000000007992 */ /* 0x0007ec0000008000 */
[----:B---3--:R-:W3:Y:S02]  /*3940*/  FENCE.VIEW.ASYNC.S ;  /* 0x00000000000073c6 */ /* 0x008ee40000000000 */
[----:B---3--:R3:W-:Y:S01]  /*3950*/  SYNCS.ARRIVE.TRANS64.RED.A1T0 RZ, [R0+URZ], RZ ;  /* 0x000000ff00ff79a7 */ /* 0x0087e200081004ff */
[----:B-1----:R-:W-:Y:S11]  /*3960*/  LOP3.LUT P3, RZ, R22, 0x1, RZ, 0xc0, !PT ;  /* 0x0000000116ff7812 */ /* 0x002ff6000786c0ff */
[----:B------:R-:W-:Y:S02]  /*3970*/  @!UPT UIADD3 URZ, UPT, UPT, URZ, URZ, URZ ;  /* 0x000000fffffff290 */ /* 0x000fe4000fffe0ff */
[----:B------:R-:W-:Y:S02]  /*3980*/  @P3 MOV R13, R20 ;  /* 0x00000014000d3202 */ /* 0x000fe40000000f00 */
[----:B------:R-:W-:Y:S01]  /*3990*/  @P3 LOP3.LUT R8, R21, 0xffff, RZ, 0xc0, !PT ;  /* 0x0000ffff15083812 */ /* 0x000fe200078ec0ff */
[----:B---3--:R-:W-:Y:S06]  /*39a0*/  @!P0 BRA `(.L_x_67) ;  /* 0x0000000000a48947 */ /* 0x008fec0003800000 */
[----:B------:R-:W-:Y:S01]  /*39b0*/  IMAD.HI.U32 R31, R24, R7, RZ ;  /* 0x00000007181f7227 */ /* 0x000fe200078e00ff */
[----:B------:R-:W-:Y:S02]  /*39c0*/  ISETP.NE.AND P0, PT, R6, 0x1, PT ;  /* 0x000000010600780c */ /* 0x000fe40003f05270 */
[----:B------:R-:W-:Y:S01]  /*39d0*/  ISETP.NE.AND P2, PT, R40, 0x1, PT ;  /* 0x000000012800780c */ /* 0x000fe20003f45270 */
[----:B----4-:R-:W-:Y:S01]  /*39e0*/  IMAD.HI.U32 R34, R19, R16, RZ ;  /* 0x0000001013227227 */ /* 0x010fe200078e00ff */
[----:B------:R-:W-:Y:S02]  /*39f0*/  SHF.R.U32.HI R31, RZ, R18, R31 ;  /* 0x00000012ff1f7219 */ /* 0x000fe4000001161f */
[----:B------:R-:W-:Y:S01]  /*3a00*/  ISETP.NE.AND P5, PT, R2, 0x1, PT ;  /* 0x000000010200780c */ /* 0x000fe20003fa5270 */
[----:B------:R-:W-:Y:S01]  /*3a10*/  IMAD.HI.U32 R36, R13, R16, RZ ;  /* 0x000000100d247227 */ /* 0x000fe200078e00ff */
[----:B------:R-:W-:Y:S02]  /*3a20*/  SHF.R.U32.HI R34, RZ, R17, R34 ;  /* 0x00000011ff227219 */ /* 0x000fe40000011622 */
[----:B------:R-:W-:Y:S01]  /*3a30*/  SEL R3, R24, R31, !P0 ;  /* 0x0000001f18037207 */ /* 0x000fe20004000000 */
[C---:B------:R-:W-:Y:S01]  /*3a40*/  IMAD.HI.U32 R31, R8.reuse, R7, RZ ;  /* 0x00000007081f7227 */ /* 0x040fe200078e00ff */
[----:B------:R-:W-:Y:S02]  /*3a50*/  SEL R11, R19, R34, !P5 ;  /* 0x00000022130b7207 */ /* 0x000fe40006800000 */
[----:B------:R-:W-:Y:S01]  /*3a60*/  SHF.R.U32.HI R36, RZ, R17, R36 ;  /* 0x00000011ff247219 */ /* 0x000fe20000011624 */
[----:B------:R-:W-:Y:S01]  /*3a70*/  IMAD.HI.U32 R38, R3, R4, RZ ;  /* 0x0000000403267227 */ /* 0x000fe200078e00ff */
[----:B------:R-:W-:Y:S03]  /*3a80*/  SHF.R.U32.HI R31, RZ, R18, R31 ;  /* 0x00000012ff1f7219 */ /* 0x000fe6000001161f */
[----:B------:R-:W-:Y:S01]  /*3a90*/  IMAD.HI.U32 R34, R11, R4, RZ ;  /* 0x000000040b227227 */ /* 0x000fe200078e00ff */
[----:B------:R-:W-:Y:S02]  /*3aa0*/  @P2 SHF.R.U32.HI R3, RZ, R5, R38 ;  /* 0x00000005ff032219 */ /* 0x000fe40000011626 */
[----:B------:R-:W-:Y:S02]  /*3ab0*/  SEL R9, R8, R31, !P0 ;  /* 0x0000001f08097207 */ /* 0x000fe40004000000 */
[----:B------:R-:W-:Y:S01]  /*3ac0*/  @P2 SHF.R.U32.HI R11, RZ, R5, R34 ;  /* 0x00000005ff0b2219 */ /* 0x000fe20000011622 */
[C---:B------:R-:W-:Y:S01]  /*3ad0*/  IMAD R10, R40.reuse, R3, RZ ;  /* 0x00000003280a7224 */ /* 0x040fe200078e02ff */
[----:B------:R-:W-:Y:S01]  /*3ae0*/  SEL R3, R13, R36, !P5 ;  /* 0x000000240d037207 */ /* 0x000fe20006800000 */
[C---:B------:R-:W-:Y:S03]  /*3af0*/  IMAD.HI.U32 R14, R9.reuse, R4, RZ ;  /* 0x00000004090e7227 */ /* 0x040fe600078e00ff */
[----:B------:R-:W-:Y:S01]  /*3b00*/  ISETP.GE.AND P0, PT, R9, R10, PT ;  /* 0x0000000a0900720c */ /* 0x000fe20003f06270 */
[C---:B------:R-:W-:Y:S01]  /*3b10*/  IMAD R12, R40.reuse, R11, RZ ;  /* 0x0000000b280c7224 */ /* 0x040fe200078e02ff */
[-C--:B------:R-:W-:Y:S04]  /*3b20*/  SHF.R.U32.HI R14, RZ, R5.reuse, R14 ;  /* 0x00000005ff0e7219 */ /* 0x080fe8000001160e */
[----:B------:R-:W-:Y:S02]  /*3b30*/  ISETP.GE.OR P0, PT, R3, R12, P0 ;  /* 0x0000000c0300720c */ /* 0x000fe40000706670 */
[----:B------:R-:W-:Y:S05]  /*3b40*/  SEL R15, R9, R14, !P2 ;  /* 0x0000000e090f7207 */ /* 0x000fea0005000000 */
[----:B------:R-:W-:Y:S04]  /*3b50*/  IMAD.MOV R14, RZ, RZ, -R15 ;  /* 0x000000ffff0e7224 */ /* 0x000fe800078e0a0f */
[----:B------:R-:W-:Y:S02]  /*3b60*/  IMAD R14, R40, R14, R9 ;  /* 0x0000000e280e7224 */ /* 0x000fe400078e0209 */
[C---:B------:R-:W-:Y:S05]  /*3b70*/  @!P0 IMAD.HI.U32 R10, R3.reuse, R4, RZ ;  /* 0x00000004030a8227 */ /* 0x040fea00078e00ff */
[----:B------:R-:W-:Y:S04]  /*3b80*/  @!P0 SHF.R.U32.HI R10, RZ, R5, R10 ;  /* 0x00000005ff0a8219 */ /* 0x000fe8000001160a */
[----:B------:R-:W-:Y:S01]  /*3b90*/  @!P0 SEL R0, R3, R10, !P2 ;  /* 0x0000000a03008207 */ /* 0x000fe20005000000 */
[----:B------:R-:W-:Y:S03]  /*3ba0*/  IMAD.MOV R10, RZ, RZ, -R3 ;  /* 0x000000ffff0a7224 */ /* 0x000fe600078e0a03 */
[----:B------:R-:W-:Y:S01]  /*3bb0*/  @!P0 IADD3 R15, PT, PT, R15, -R0, RZ ;  /* 0x800000000f0f8210 */ /* 0x000fe20007ffe0ff */
[----:B------:R-:W-:Y:S01]  /*3bc0*/  @!P0 IMAD R0, R11, R14, R0 ;  /* 0x0000000e0b008224 */ /* 0x000fe200078e0200 */
[----:B------:R-:W-:Y:S01]  /*3bd0*/  IADD3 R11, PT, PT, -R9, RZ, RZ ;  /* 0x000000ff090b7210 */ /* 0x000fe20007ffe1ff */
[----:B------:R-:W-:Y:S02]  /*3be0*/  IMAD R13, R2, R10, R13 ;  /* 0x0000000a020d7224 */ /* 0x000fe400078e020d */
[----:B------:R-:W-:Y:S02]  /*3bf0*/  @!P0 IMAD R9, R15, R40, R3 ;  /* 0x000000280f098224 */ /* 0x000fe400078e0203 */
[----:B------:R-:W-:Y:S02]  /*3c00*/  @!P0 IMAD.MOV.U32 R3, RZ, RZ, R0 ;  /* 0x000000ffff038224 */ /* 0x000fe400078e0000 */
[----:B------:R-:W-:Y:S02]  /*3c10*/  IMAD R8, R6, R11, R8 ;  /* 0x0000000b06087224 */ /* 0x000fe400078e0208 */
[----:B------:R-:W-:Y:S02]  /*3c20*/  IMAD R13, R3, R2, R13 ;  /* 0x00000002030d7224 */ /* 0x000fe400078e020d */
[----:B------:R-:W-:Y:S02]  /*3c30*/  IMAD R8, R9, R6, R8 ;  /* 0x0000000609087224 */ /* 0x000fe400078e0208 */
.L_x_67:
[----:B------:R-:W-:Y:S05]  /*3c40*/  BRA.U UP1, `(.L_x_68) ;  /* 0x0000000101107547 */ /* 0x000fea000b800000 */
[----:B------:R-:W-:Y:S04]  /*3c50*/  MOV R0, UR13 ;  /* 0x0000000d00007c02 */ /* 0x000fe80008000f00 */
[----:B------:R-:W-:Y:S04]  /*3c60*/  SHF.L.U32 R3, R0, 0x1f, RZ ;  /* 0x0000001f00037819 */ /* 0x000fe800000006ff */
[----:B------:R-:W1:Y:S02]  /*3c70*/  SYNCS.PHASECHK.TRANS64.TRYWAIT P0, [UR6+0x38], R3 ;  /* 0x00003803ff0075a7 */ /* 0x000e640008001106 */
[----:B-1----:R-:W-:Y:S05]  /*3c80*/  @!P0 BRA `(.L_x_69) ;  /* 0x0000002800088947 */ /* 0x002fea0003800000 */
.L_x_68:
[----:B------:R-:W-:Y:S05]  /*3c90*/  BRA.U !UP3, `(.L_x_70) ;  /* 0x000000010b347547 */ /* 0x000fea000b800000 */
[----:B------:R-:W-:Y:S01]  /*3ca0*/  UPLOP3.LUT UP0, UPT, UPT, UPT, UP2, 0x80, 0x8 ;  /* 0x000000000008789c */ /* 0x000fe20003f0f020 */
[----:B-1----:R-:W-:Y:S02]  /*3cb0*/  HFMA2 R0, -RZ, RZ, 0, 5.9604644775390625e-08 ;  /* 0x00000001ff007431 */ /* 0x002fe400000001ff */
[----:B------:R-:W-:Y:S03]  /*3cc0*/  IMAD.MOV.U32 R96, RZ, RZ, 0x1 ;  /* 0x00000001ff607424 */ /* 0x000fe600078e00ff */
[----:B------:R-:W-:Y:S05]  /*3cd0*/  PLOP3.LUT P0, PT, PT, PT, UP0, 0x80, 0x8 ;  /* 0x000000000008781c */ /* 0x000fea0003f0f008 */
[----:B------:R-:W1:Y:S01]  /*3ce0*/  @UP0 LDCU.64 UR8, c[0x0][0x888] ;  /* 0x00011100ff0807ac */ /* 0x000e620008000a00 */
[----:B------:R-:W-:Y:S07]  /*3cf0*/  @UP0 UIMAD UR7, UR36, UR4, URZ ;  /* 0x00000004240702a4 */ /* 0x000fee000f8e02ff */
[----:B------:R-:W-:Y:S01]  /*3d00*/  @!P0 PRMT R96, R0, 0x7610, R96 ;  /* 0x0000761000608816 */ /* 0x000fe20000000060 */
[----:B-1----:R-:W-:Y:S03]  /*3d10*/  @UP0 UIMAD.WIDE UR8, UR7, 0x4, UR8 ;  /* 0x00000004070808a5 */ /* 0x002fe6000f8e0208 */
[----:B------:R-:W1:Y:S03]  /*3d20*/  @!UP0 LDCU UR7, c[0x0][0x880] ;  /* 0x00011000ff0787ac */ /* 0x000e660008000800 */
[----:B------:R-:W-:Y:S01]  /*3d30*/  IMAD.U32 R10, RZ, RZ, UR8 ;  /* 0x00000008ff0a7e24 */ /* 0x000fe2000f8e00ff */
[----:B------:R-:W-:Y:S05]  /*3d40*/  MOV R11, UR9 ;  /* 0x00000009000b7c02 */ /* 0x000fea0008000f00 */
[----:B-----5:R3:W5:Y:S02]  /*3d50*/  @P0 LDG.E R49, desc[UR40][R10.64] ;  /* 0x000000280a310981 */ /* 0x020764000c1e1900 */
[----:B-1-3--:R-:W-:Y:S07]  /*3d60*/  @!P0 IMAD.U32 R49, RZ, RZ, UR7 ;  /* 0x00000007ff318e24 */ /* 0x00afee000f8e00ff */
.L_x_70:
[----:B-----5:R-:W-:Y:S01]  /*3d70*/  @!P4 FSETP.EQ.AND P5, PT, R49, RZ, PT ;  /* 0x000000ff3100c20b */ /* 0x020fe20003fa2000 */
[----:B------:R-:W-:Y:S01]  /*3d80*/  @!UPT UIADD3 URZ, UPT, UPT, URZ, URZ, URZ ;  /* 0x000000fffffff290 */ /* 0x000fe2000fffe0ff */
[----:B------:R-:W-:Y:S11]  /*3d90*/  @!P4 BRA `(.L_x_71) ;  /* 0x000000000014c947 */ /* 0x000ff60003800000 */
[----:B------:R-:W-:Y:S02]  /*3da0*/  LOP3.LUT P0, RZ, R96, 0xff, RZ, 0xc0, !PT ;  /* 0x000000ff60ff7812 */ /* 0x000fe4000780c0ff */
[----:B------:R-:W-:Y:S04]  /*3db0*/  PLOP3.LUT P5, PT, PT, PT, UP0, 0x80, 0x8 ;  /* 0x000000000008781c */ /* 0x000fe80003faf008 */
[----:B------:R-:W-:Y:S07]  /*3dc0*/  PLOP3.LUT P5, PT, P5, PT, PT, 0x8, 0x80 ;  /* 0x000000000080781c */ /* 0x000fee0002fae170 */
[----:B------:R-:W-:Y:S11]  /*3dd0*/  @P0 FSETP.EQ.AND P5, PT, R49, RZ, PT ;  /* 0x000000ff3100020b */ /* 0x000ff60003fa2000 */
[----:B------:R-:W-:Y:S02]  /*3de0*/  @!UPT UIADD3 URZ, UPT, UPT, URZ, URZ, URZ ;  /* 0x000000fffffff290 */ /* 0x000fe4000fffe0ff */
.L_x_71:
[----:B------:R-:W3:Y:S01]  /*3df0*/  SYNCS.PHASECHK.TRANS64.TRYWAIT P4, [UR6+0x28], R26 ;  /* 0x0000281aff0075a7 */ /* 0x000ee20008081106 */
[----:B------:R-:W-:Y:S01]  /*3e00*/  @P3 SHF.R.U32.HI R27, RZ, 0x10, R21 ;  /* 0x00000010ff1b3819 */ /* 0x000fe20000011615 */
[----:B------:R-:W-:Y:S01]  /*3e10*/  VIADD R29, R29, 0x1 ;  /* 0x000000011d1d7836 */ /* 0x000fe20000000000 */
[----:B------:R-:W5:Y:S08]  /*3e20*/  LDC.64 R14, c[0x0][0xb10] ;  /* 0x0002c400ff0e7b82 */ /* 0x000f700000000a00 */
[----:B------:R-:W2:Y:S08]  /*3e30*/  LDC.64 R10, c[0x0][0xb18] ;  /* 0x0002c600ff0a7b82 */ /* 0x000eb00000000a00 */
[----:B-1----:R-:W1:Y:S08]  /*3e40*/  @!P1 LDC R0, c[0x0][0xb20] ;  /* 0x0002c800ff009b82 */ /* 0x002e700000000800 */
[----:B------:R-:W4:Y:S01]  /*3e50*/  @!P1 LDC R3, c[0x0][0xb0c] ;  /* 0x0002c300ff039b82 */ /* 0x000f220000000800 */
[----:B-----5:R-:W-:Y:S05]  /*3e60*/  @!P1 IMAD.HI.U32 R14, R13, R14, RZ ;  /* 0x0000000e0d0e9227 */ /* 0x020fea00078e00ff */
[----:B------:R-:W-:Y:S01]  /*3e70*/  @!P1 SHF.R.U32.HI R14, RZ, R15, R14 ;  /* 0x0000000fff0e9219 */ /* 0x000fe2000001160e */
[----:B--2---:R-:W-:Y:S01]  /*3e80*/  @!P1 IMAD.HI.U32 R11, R8, R11, RZ ;  /* 0x0000000b080b9227 */ /* 0x004fe200078e00ff */
[----:B------:R-:W-:Y:S04]  /*3e90*/  @!P1 ISETP.NE.AND P0, PT, R10, 0x1, PT ;  /* 0x000000010a00980c */ /* 0x000fe80003f05270 */
[----:B-1----:R-:W-:Y:S02]  /*3ea0*/  @!P1 SHF.R.U32.HI R9, RZ, R0, R11 ;  /* 0x00000000ff099219 */ /* 0x002fe4000001160b */
[----:B----4-:R-:W-:Y:S02]  /*3eb0*/  @!P1 ISETP.NE.AND P2, PT, R3, 0x1, PT ;  /* 0x000000010300980c */ /* 0x010fe40003f45270 */
[----:B------:R-:W-:Y:S02]  /*3ec0*/  @!P1 SEL R9, R8, R9, !P0 ;  /* 0x0000000908099207 */ /* 0x000fe40004000000 */
[----:B------:R-:W-:Y:S02]  /*3ed0*/  ELECT P0, URZ, PT ;  /* 0x0000000000ff782f */ /* 0x000fe40003800000 */
[----:B------:R-:W-:Y:S05]  /*3ee0*/  @!P1 SEL R14, R13, R14, !P2 ;  /* 0x0000000e0d0e9207 */ /* 0x000fea0005000000 */
[----:B------:R-:W-:Y:S02]  /*3ef0*/  @!P1 IMAD.IADD R0, R9, 0x1, -R14 ;  /* 0x0000000109009824 */ /* 0x000fe400078e0a0e */
[----:B------:R-:W-:Y:S02]  /*3f00*/  @!P1 IMAD.IADD R9, R14, 0x1, -R9 ;  /* 0x000000010e099824 */ /* 0x000fe400078e0a09 */
[----:B------:R-:W-:Y:S02]  /*3f10*/  @!P1 IMAD R13, R0, R3, R13 ;  /* 0x00000003000d9224 */ /* 0x000fe400078e020d */
[----:B------:R-:W-:Y:S01]  /*3f20*/  @!P1 IMAD R8, R9, R10, R8 ;  /* 0x0000000a09089224 */ /* 0x000fe200078e0208 */
[----:B---3--:R-:W-:Y:S06]  /*3f30*/  @!P4 BRA `(.L_x_72) ;  /* 0x000000240074c947 */ /* 0x008fec0003800000 */
.L_x_119:
[----:B------:R-:W-:Y:S01]  /*3f40*/  PLOP3.LUT P5, PT, P5, P0, PT, 0xf2, 0x2f ;  /* 0x00000000002f781c */ /* 0x000fe20002fa1e72 */
[----:B------:R-:W-:Y:S01]  /*3f50*/  UMOV UR14, 0x0 ;  /* 0x00000000000e7882 */ /* 0x000fe20000000000 */
[----:B------:R-:W-:Y:S01]  /*3f60*/  LOP3.LUT R30, R30, 0x1, RZ, 0x3c, !PT ;  /* 0x000000011e1e7812 */ /* 0x000fe200078e3cff */
[----:B------:R-:W-:Y:S01]  /*3f70*/  UMOV UR15, 0x10000000 ;  /* 0x10000000000f7882 */ /* 0x000fe20000000000 */
[----:B------:R-:W-:Y:S01]  /*3f80*/  UMOV UR12, UR36 ;  /* 0x00000024000c7c82 */ /* 0x000fe20008000000 */
[----:B------:R-:W-:Y:S08]  /*3f90*/  @P3 R2UR UR36, R27 ;  /* 0x000000001b2432ca */ /* 0x000ff000000e0000 */
[----:B-1----:R-:W-:Y:S01]  /*3fa0*/  @!P5 IADD3 R3, P0, PT, R32, 0x580, RZ ;  /* 0x000005802003d810 */ /* 0x002fe20007f1e0ff */
[----:B------:R-:W-:Y:S01]  /*3fb0*/  @!P5 IMAD.SHL.U32 R91, R91, 0x40, RZ ;  /* 0x000000405b5bd824 */ /* 0x000fe200078e00ff */
[----:B------:R-:W-:Y:S01]  /*3fc0*/  VOTEU.ALL UP1, P5 ;  /* 0x0000000000ff7886 */ /* 0x000fe20002820000 */
[----:B------:R-:W-:Y:S01]  /*3fd0*/  @!P5 IMAD.SHL.U32 R97, R97, 0x40, RZ ;  /* 0x000000406161d824 */ /* 0x000fe200078e00ff */
[----:B------:R-:W-:Y:S01]  /*3fe0*/  @!P5 R2UR UR8, R3 ;  /* 0x000000000308d2ca */ /* 0x000fe200000e0000 */
[----:B------:R-:W-:Y:S01]  /*3ff0*/  @!P5 IMAD.X R0, RZ, RZ, R33, P0 ;  /* 0x000000ffff00d224 */ /* 0x000fe200000e0621 */
[----:B------:R-:W-:Y:S01]  /*4000*/  @!P5 R2UR UR10, R91 ;  /* 0x000000005b0ad2ca */ /* 0x000fe200000e0000 */
[----:B------:R-:W-:Y:S01]  /*4010*/  @!UP1 UIADD3 UR9, UPT, UPT, UR6, 0x20, URZ ;  /* 0x0000002006099890 */ /* 0x000fe2000fffe0ff */
[----:B------:R-:W-:Y:S01]  /*4020*/  @!P5 R2UR UR11, R97 ;  /* 0x00000000610bd2ca */ /* 0x000fe200000e0000 */
[----:B------:R-:W-:Y:S01]  /*4030*/  IMAD.IADD R91, R8, 0x1, R79 ;  /* 0x00000001085b7824 */ /* 0x000fe200078e024f */
[----:B------:R-:W-:Y:S01]  /*4040*/  @!P5 R2UR UR7, R0 ;  /* 0x000000000007d2ca */ /* 0x000fe200000e0000 */
[----:B------:R-:W-:Y:S01]  /*4050*/  IMAD.IADD R97, R13, 0x1, R90 ;  /* 0x000000010d617824 */ /* 0x000fe200078e025a */
[C---:B------:R-:W-:Y:S04]  /*4060*/  ISETP.NE.AND P0, PT, R29.reuse, 0x2, PT ;  /* 0x000000021d00780c */ /* 0x040fe80003f05270 */
[----:B------:R-:W-:Y:S01]  /*4070*/  SEL R3, RZ, 0x1, P0 ;  /* 0x00000001ff037807 */ /* 0x000fe20000000000 */
[----:B------:R-:W-:Y:S01]  /*4080*/  IMAD.U32 R10, RZ, RZ, UR8 ;  /* 0x00000008ff0a7e24 */ /* 0x000fe2000f8e00ff */
[----:B------:R-:W-:Y:S01]  /*4090*/  @!UP1 UIADD3 UR8, UPT, UPT, UR6, 0x200, URZ ;  /* 0x0000020006089890 */ /* 0x000fe2000fffe0ff */
[----:B------:R-:W-:Y:S01]  /*40a0*/  SEL R29, R29, RZ, P0 ;  /* 0x000000ff1d1d7207 */ /* 0x000fe20000000000 */
[----:B------:R-:W-:Y:S01]  /*40b0*/  VOTEU.ALL UP1, P5 ;  /* 0x0000000000ff7886 */ /* 0x000fe20002820000 */
[----:B------:R-:W-:Y:S02]  /*40c0*/  LOP3.LUT R28, R28, R3, RZ, 0x3c, !PT ;  /* 0x000000031c1c7212 */ /* 0x000fe400078e3cff */
[----:B------:R-:W-:Y:S01]  /*40d0*/  IMAD.U32 R11, RZ, RZ, UR7 ;  /* 0x00000007ff0b7e24 */ /* 0x000fe2000f8e00ff */
[----:B------:R-:W-:Y:S04]  /*40e0*/  @!P5 R2UR UR16, R10 ;  /* 0x000000000a10d2ca */ /* 0x000fe800000e0000 */
[----:B------:R-:W-:Y:S11]  /*40f0*/  @!P5 R2UR UR17, R11 ;  /* 0x000000000b11d2ca */ /* 0x000ff600000e0000 */
[----:B------:R-:W-:Y:S02]  /*4100*/  @!UPT UIADD3 URZ, UPT, UPT, URZ, URZ, URZ ;  /* 0x000000fffffff290 */ /* 0x000fe4000fffe0ff */
[----:B------:R3:W-:Y:S01]  /*4110*/  @!UP1 UTMALDG.3D [UR8], [UR16], desc[UR14] ;  /* 0x00000e08100095b4 */ /* 0x0007e20008011000 */
[----:B------:R3:W-:Y:S01]  /*4120*/  @!P5 SYNCS.ARRIVE.TRANS64.RED.A0TR RZ, [UR6+0x20], R25 ;  /* 0x00002019ffffd9a7 */ /* 0x0007e20008300406 */
[----:B------:R-:W-:Y:S01]  /*4130*/  UPLOP3.LUT UP1, UPT, UPT, UPT, UPT, 0x80, 0x8 ;  /* 0x000000000008789c */ /* 0x000fe20003f2f070 */
[----:B------:R-:W-:Y:S01]  /*4140*/  SYNCS.ARRIVE.TRANS64.RED.A1T0 RZ, [UR37], RZ ;  /* 0x000000ffffff79a7 */ /* 0x000fe20008100425 */
[----:B------:R-:W-:Y:S09]  /*4150*/  @P3 BRA `(.L_x_73) ;  /* 0xfffffff400b43947 */ /* 0x000ff2000383ffff */
[----:B------:R-:W-:Y:S07]  /*4160*/  MOV R0, UR6 ;  /* 0x0000000600007c02 */ /* 0x000fee0008000f00 */
.L_x_74:
[----:B-1----:R-:W-:-:S04]  /*4170*/  SHF.L.U32 R3, R30, 0x1f, RZ ;  /* 0x0000001f1e037819 */ /* 0x002fc800000006ff */
[----:B------:R1:W2:Y:S03]  /*4180*/  SYNCS.PHASECHK.TRANS64.TRYWAIT P0, [R0+URZ+0x28], R3 ;  /* 0x00002803000075a7 */ /* 0x0002a600080011ff */
[----:B--2---:R-:W-:Y:S05]  /*4190*/  @!P0 NANOSLEEP.SYNCS 0x989680 ;  /* 0x009896800000895d */ /* 0x004fea0003900000 */
[----:B------:R-:W2:Y:S02]  /*41a0*/  @!P0 SYNCS.PHASECHK.TRANS64 P0, [R0+URZ+0x28], R3 ;  /* 0x00002803000085a7 */ /* 0x000ea400080010ff */
[----:B--23--:R-:W-:Y:S05]  /*41b0*/  @P0 EXIT ;  /* 0x000000000000094d */ /* 0x00cfea0003800000 */
[----:B------:R-:W-:Y:S05]  /*41c0*/  BRA `(.L_x_74) ;  /* 0xfffffffc00e87947 */ /* 0x000fea000383ffff */
.L_x_65:
[----:B------:R-:W-:-:S06]  /*41d0*/  UISETP.GE.AND UP1, UPT, UR8, 0x4, UPT ;  /* 0x000000040800788c */ /* 0x000fcc000bf26270 */
[----:B------:R-:W-:-:S13]  /*41e0*/  PLOP3.LUT P0, PT, PT, PT, UP1, 0x80, 0x8 ;  /* 0x000000000008781c */ /* 0x000fda0003f0f018 */
[----:B------:R-:W-:Y:S05]  /*41f0*/  @!P0 EXIT ;  /* 0x000000000000894d */ /* 0x000fea0003800000 */
[----:B------:R-:W-:Y:S01]  /*4200*/  BAR.SYNC.DEFER_BLOCKING 0x6, 0xa0 ;  /* 0x0182800000007b1d */ /* 0x000fe20000010000 */
[C---:B------:R-:W-:Y:S02]  /*4210*/  IMAD.SHL.U32 R5, R101.reuse, 0x40, RZ ;  /* 0x0000004065057824 */ /* 0x040fe400078e00ff */
[----:B------:R-:W-:Y:S02]  /*4220*/  HFMA2 R111, -RZ, RZ, 0, 0 ;  /* 0x00000000ff6f7431 */ /* 0x000fe400000001ff */
[C---:B------:R-:W-:Y:S01]  /*4230*/  IMAD.SHL.U32 R0, R101.reuse, 0x20, RZ ;  /* 0x0000002065007824 */ /* 0x040fe200078e00ff */
[----:B------:R-:W-:Y:S01]  /*4240*/  CS2R R106, SRZ ;  /* 0x00000000006a7805 */ /* 0x000fe2000001ff00 */
[----:B------:R-:W-:Y:S01]  /*4250*/  IMAD.SHL.U32 R2, R101, 0x2, RZ ;  /* 0x0000000265027824 */ /* 0x000fe200078e00ff */
[----:B------:R-:W-:Y:S01]  /*4260*/  UMOV UR43, 0x400 ;  /* 0x00000400002b7882 */ /* 0x000fe20000000000 */
[----:B------:R-:W1:Y:S01]  /*4270*/  LDC R99, c[0x0][0x370] ;  /* 0x0000dc00ff637b82 */ /* 0x000e620000000800 */
[----:B------:R-:W-:Y:S01]  /*4280*/  ULEA UR43, UR37, UR43, 0x18 ;  /* 0x0000002b252b7291 */ /* 0x000fe2000f8ec0ff */
[----:B------:R-:W-:Y:S01]  /*4290*/  LOP3.LUT R7, R5, 0x180, RZ, 0xc0, !PT ;  /* 0x0000018005077812 */ /* 0x000fe200078ec0ff */
[C---:B------:R-:W-:Y:S01]  /*42a0*/  IMAD.SHL.U32 R103, R101.reuse, 0x8, RZ ;  /* 0x0000000865677824 */ /* 0x040fe200078e00ff */
[----:B------:R-:W-:Y:S01]  /*42b0*/  LOP3.LUT R0, R0, 0xc00, RZ, 0xc0, !PT ;  /* 0x00000c0000007812 */ /* 0x000fe200078ec0ff */
[----:B------:R-:W-:Y:S01]  /*42c0*/  IMAD.U32 R46, R101, 0x10000, RZ ;  /* 0x00010000652e7824 */ /* 0x000fe200078e00ff */
[----:B------:R-:W-:Y:S01]  /*42d0*/  LOP3.LUT R2, R7, 0x20, R2, 0xf8, !PT ;  /* 0x0000002007027812 */ /* 0x000fe200078ef802 */
[----:B------:R-:W-:Y:S01]  /*42e0*/  UIADD3 UR4, UPT, UPT, UR43, 0x1200, URZ ;  /* 0x000012002b047890 */ /* 0x000fe2000fffe0ff */
[----:B------:R-:W2:Y:S01]  /*42f0*/  LDC R42, c[0x0][0xb0c] ;  /* 0x0002c300ff2a7b82 */ /* 0x000ea20000000800 */
[----:B------:R-:W-:Y:S01]  /*4300*/  LOP3.LUT R0, R0, 0x40, R5, 0xf8, !PT ;  /* 0x0000004000007812 */ /* 0x000fe200078ef805 */
[----:B------:R-:W-:Y:S01]  /*4310*/  IMAD.MOV.U32 R44, RZ, RZ, RZ ;  /* 0x000000ffff2c7224 */ /* 0x000fe200078e00ff */
[----:B------:R-:W-:Y:S01]  /*4320*/  LOP3.LUT R103, R2, 0x30, R103, 0x78, !PT ;  /* 0x0000003002677812 */ /* 0x000fe200078e7867 */
[----:B------:R-:W-:Y:S01]  /*4330*/  IMAD.MOV.U32 R108, RZ, RZ, RZ ;  /* 0x000000ffff6c7224 */ /* 0x000fe200078e00ff */
[----:B------:R-:W-:Y:S01]  /*4340*/  LOP3.LUT R0, R0, 0x200, R5, 0xf8, !PT ;  /* 0x0000020000007812 */ /* 0x000fe200078ef805 */
[----:B------:R-:W-:Y:S01]  /*4350*/  IMAD.SHL.U32 R5, R101, 0x10, RZ ;  /* 0x0000001065057824 */ /* 0x000fe200078e00ff */
[----:B------:R-:W-:Y:S01]  /*4360*/  LOP3.LUT R46, R46, 0x600000, RZ, 0xc0, !PT ;  /* 0x006000002e2e7812 */ /* 0x000fe200078ec0ff */
[----:B------:R-:W4:Y:S01]  /*4370*/  LDC R98, c[0x0][0xb20] ;  /* 0x0002c800ff627b82 */ /* 0x000f220000000800 */
[----:B------:R-:W3:Y:S01]  /*4380*/  LDS R3, [UR43+0xf0] ;  /* 0x0000f02bff037984 */ /* 0x000ee20008000800 */
[----:B------:R-:W-:Y:S01]  /*4390*/  LOP3.LUT R103, R0, R103, RZ, 0xfc, !PT ;  /* 0x0000006700677212 */ /* 0x000fe200078efcff */
[----:B------:R-:W-:Y:S01]  /*43a0*/  IMAD.U32 R109, RZ, RZ, UR4 ;  /* 0x00000004ff6d7e24 */ /* 0x000fe2000f8e00ff */
[----:B------:R-:W-:Y:S01]  /*43b0*/  LOP3.LUT R5, R5, 0x20, RZ, 0xc0, !PT ;  /* 0x0000002005057812 */ /* 0x000fe200078ec0ff */
[----:B------:R-:W1:Y:S01]  /*43c0*/  LDCU.64 UR46, c[0x0][0x348] ;  /* 0x00006900ff2e77ac */ /* 0x000e620008000a00 */
[----:B------:R-:W-:-:S02]  /*43d0*/  IADD3 R102, PT, PT, R103, UR43, RZ ;  /* 0x0000002b67667c10 */ /* 0x000fc4000fffe0ff */
[----:B------:R-:W1:Y:S01]  /*43e0*/  LDC R41, c[0x0][0xb30] ;  /* 0x0002cc00ff297b82 */ /* 0x000e620000000800 */
[----:B------:R-:W1:Y:S01]  /*43f0*/  LDCU.64 UR38, c[0x0][0x888] ;  /* 0x00011100ff2677ac */ /* 0x000e620008000a00 */
[----:B------:R-:W-:Y:S01]  /*4400*/  IADD3 R102, PT, PT, -R5, 0x200, R102 ;  /* 0x0000020005667810 */ /* 0x000fe20007ffe166 */
[----:B------:R-:W-:-:S05]  /*4410*/  UIADD3 UR42, UPT, UPT, UR43, 0x200, URZ ;  /* 0x000002002b2a7890 */ /* 0x000fca000fffe0ff */
[----:B------:R-:W1:Y:S08]  /*4420*/  LDC.64 R88, c[0x0][0xb10] ;  /* 0x0002c400ff587b82 */ /* 0x000e700000000a00 */
[----:B------:R-:W1:Y:S08]  /*4430*/  LDC.64 R38, c[0x0][0xb18] ;  /* 0x0002c600ff267b82 */ /* 0x000e700000000a00 */
[----:B------:R-:W1:Y:S08]  /*4440*/  LDC.64 R84, c[0x0][0x888] ;  /* 0x00022200ff547b82 */ /* 0x000e700000000a00 */
[----:B------:R-:W1:Y:S01]  /*4450*/  LDC.64 R36, c[0x0][0xb28] ;  /* 0x0002ca00ff247b82 */ /* 0x000e620000000a00 */
[----:B---3--:R-:W-:-:S07]  /*4460*/  IMAD.IADD R46, R3, 0x1, R46 ;  /* 0x00000001032e7824 */ /* 0x008fce00078e022e */
[----:B------:R-:W3:Y:S08]  /*4470*/  LDC.64 R86, c[0x0][0x890] ;  /* 0x00022400ff567b82 */ /* 0x000ef00000000a00 */
[----:B------:R-:W1:Y:S08]  /*4480*/  LDC.64 R82, c[0x0][0x8b0] ;  /* 0x00022c00ff527b82 */ /* 0x000e700000000a00 */
[----:B------:R-:W1:Y:S08]  /*4490*/  LDC.64 R80, c[0x0][0x8a8] ;  /* 0x00022a00ff507b82 */ /* 0x000e700000000a00 */
[----:B--2-4-:R-:W1:Y:S02]  /*44a0*/  LDC R100, c[0x0][0x374] ;  /* 0x0000dd00ff647b82 */ /* 0x014e640000000800 */
.L_x_92:
[----:B------:R-:W-:Y:S02]  /*44b0*/  LEA R0, R111, UR43, 0x3 ;  /* 0x0000002b6f007c11 */ /* 0x000fe4000f8e18ff */
[----:B------:R-:W-:Y:S02]  /*44c0*/  SHF.L.U32 R3, R107, 0x1f, RZ ;  /* 0x0000001f6b037819 */ /* 0x000fe400000006ff */
[----:B------:R-:W-:Y:S02]  /*44d0*/  LEA R16, R111, UR43, 0x4 ;  /* 0x0000002b6f107c11 */ /* 0x000fe4000f8e20ff */
[----:B--2---:R-:W2:Y:S02]  /*44e0*/  SYNCS.PHASECHK.TRANS64.TRYWAIT P0, [R0+URZ+0x40], R3 ;  /* 0x00004003000075a7 */ /* 0x004ea400080011ff */
[----:B-12---:R-:W-:Y:S05]  /*44f0*/  @!P0 BRA `(.L_x_75) ;  /* 0x00000020001c8947 */ /* 0x006fea0003800000 */
.L_x_120:
[----:B------:R-:W4:Y:S01]  /*4500*/  LDC.64 R12, c[0x0][0xb10] ;  /* 0x0002c400ff0c7b82 */ /* 0x000f220000000a00 */
[----:B------:R-:W3:Y:S01]  /*4510*/  LDS.128 R16, [R16+0xd0] ;  /* 0x0000d00010107984 */ /* 0x000ee20000000c00 */
[----:B-1----:R-:W-:Y:S01]  /*4520*/  ISETP.NE.AND P1, PT, R41, 0x1, PT ;  /* 0x000000012900780c */ /* 0x002fe20003f25270 */
[----:B--2---:R-:W-:Y:S01]  /*4530*/  VIADD R0, R0, 0x50 ;  /* 0x0000005000007836 */ /* 0x004fe20000000000 */
[----:B------:R-:W-:Y:S04]  /*4540*/  ISETP.GE.AND P0, PT, R40, 0x1, PT ;  /* 0x000000012800780c */ /* 0x000fe80003f06270 */
[----:B------:R-:W1:Y:S01]  /*4550*/  LDC.64 R10, c[0x0][0xb18] ;  /* 0x0002c600ff0a7b82 */ /* 0x000e620000000a00 */
[----:B------:R-:W-:Y:S01]  /*4560*/  PRMT R0, RZ, 0x654, R0 ;  /* 0x00000654ff007816 */ /* 0x000fe20000000000 */
[----:B------:R-:W-:Y:S01]  /*4570*/  @!PT LDS RZ, [RZ] ;  /* 0x00000000fffff984 */ /* 0x000fe20000000800 */
[----:B------:R-:W-:Y:S01]  /*4580*/  @!PT LDS RZ, [RZ] ;  /* 0x00000000fffff984 */ /* 0x000fe20000000800 */
[----:B------:R-:W-:Y:S01]  /*4590*/  @!PT LDS RZ, [RZ] ;  /* 0x00000000fffff984 */ /* 0x000fe20000000800 */
[----:B------:R-:W-:Y:S01]  /*45a0*/  @!PT LDS RZ, [RZ] ;  /* 0x00000000fffff984 */ /* 0x000fe20000000800 */
[----:B------:R2:W-:Y:S06]  /*45b0*/  MEMBAR.ALL.CTA ;  /* 0x0000000000007992 */ /* 0x0005ec0000008000 */
[----:B--2---:R-:W2:Y:S01]  /*45c0*/  FENCE.VIEW.ASYNC.S ;  /* 0x00000000000073c6 */ /* 0x004ea20000000000 */
[----:B------:R-:W1:Y:S08]  /*45d0*/  @!P1 LDC R14, c[0x0][0xb20] ;  /* 0x0002c800ff0e9b82 */ /* 0x000e700000000800 */
[----:B------:R-:W1:Y:S01]  /*45e0*/  @!P1 LDC R9, c[0x0][0xb0c] ;  /* 0x0002c300ff099b82 */ /* 0x000e620000000800 */
[----:B--2---:R2:W-:Y:S01]  /*45f0*/  SYNCS.ARRIVE.TRANS64.RED.A1T0 RZ, [R0+URZ], RZ ;  /* 0x000000ff00ff79a7 */ /* 0x0045e200081004ff */
[----:B---3--:R-:W-:Y:S04]  /*4600*/  LOP3.LUT P4, RZ, R18, 0x1, RZ, 0xc0, !PT ;  /* 0x0000000112ff7812 */ /* 0x008fe8000788c0ff */
[----:B------:R-:W-:Y:S09]  /*4610*/  P2R R110, PR, RZ, 0x10 ;  /* 0x00000010ff6e7803 */ /* 0x000ff20000000000 */
[----:B------:R-:W-:Y:S02]  /*4620*/  @P4 MOV R45, R16 ;  /* 0x00000010002d4202 */ /* 0x000fe40000000f00 */
[----:B------:R-:W-:Y:S01]  /*4630*/  @P4 LOP3.LUT R43, R17, 0xffff, RZ, 0xc0, !PT ;  /* 0x0000ffff112b4812 */ /* 0x000fe200078ec0ff */
[----:B--2-4-:R-:W-:Y:S06]  /*4640*/  @!P0 BRA `(.L_x_76) ;  /* 0x0000000000a48947 */ /* 0x014fec0003800000 */
[----:B------:R-:W-:Y:S01]  /*4650*/  IMAD.HI.U32 R21, R100, R39, RZ ;  /* 0x0000002764157227 */ /* 0x000fe200078e00ff */
[----:B------:R-:W-:Y:S02]  /*4660*/  ISETP.NE.AND P0, PT, R38, 0x1, PT ;  /* 0x000000012600780c */ /* 0x000fe40003f05270 */
[----:B------:R-:W-:Y:S01]  /*4670*/  ISETP.NE.AND P2, PT, R40, 0x1, PT ;  /* 0x000000012800780c */ /* 0x000fe20003f45270 */
[----:B------:R-:W-:Y:S01]  /*4680*/  IMAD.HI.U32 R20, R99, R88, RZ ;  /* 0x0000005863147227 */ /* 0x000fe200078e00ff */
[----:B------:R-:W-:Y:S02]  /*4690*/  SHF.R.U32.HI R21, RZ, R98, R21 ;  /* 0x00000062ff157219 */ /* 0x000fe40000011615 */
[----:B------:R-:W-:Y:S01]  /*46a0*/  ISETP.NE.AND P3, PT, R42, 0x1, PT ;  /* 0x000000012a00780c */ /* 0x000fe20003f65270 */
[----:B------:R-:W-:Y:S01]  /*46b0*/  IMAD.HI.U32 R24, R45, R88, RZ ;  /* 0x000000582d187227 */ /* 0x000fe200078e00ff */
[----:B------:R-:W-:Y:S02]  /*46c0*/  SHF.R.U32.HI R20, RZ, R89, R20 ;  /* 0x00000059ff147219 */ /* 0x000fe40000011614 */
[----:B------:R-:W-:Y:S01]  /*46d0*/  SEL R3, R100, R21, !P0 ;  /* 0x0000001564037207 */ /* 0x000fe20004000000 */
[----:B------:R-:W-:Y:S01]  /*46e0*/  IMAD.HI.U32 R21, R43, R39, RZ ;  /* 0x000000272b157227 */ /* 0x000fe200078e00ff */
[----:B------:R-:W-:Y:S02]  /*46f0*/  SEL R7, R99, R20, !P3 ;  /* 0x0000001463077207 */ /* 0x000fe40005800000 */
[----:B------:R-:W-:Y:S01]  /*4700*/  SHF.R.U32.HI R24, RZ, R89, R24 ;  /* 0x00000059ff187219 */ /* 0x000fe20000011618 */
[-C--:B------:R-:W-:Y:S04]  /*4710*/  IMAD.HI.U32 R20, R3, R36.reuse, RZ ;  /* 0x0000002403147227 */ /* 0x080fe800078e00ff */
[----:B------:R-:W-:Y:S01]  /*4720*/  IMAD.HI.U32 R22, R7, R36, RZ ;  /* 0x0000002407167227 */ /* 0x000fe200078e00ff */
[-C--:B------:R-:W-:Y:S02]  /*4730*/  @P2 SHF.R.U32.HI R3, RZ, R37.reuse, R20 ;  /* 0x00000025ff032219 */ /* 0x080fe40000011614 */
[----:B------:R-:W-:Y:S02]  /*4740*/  SHF.R.U32.HI R20, RZ, R98, R21 ;  /* 0x00000062ff147219 */ /* 0x000fe40000011615 */
[----:B------:R-:W-:Y:S01]  /*4750*/  @P2 SHF.R.U32.HI R7, RZ, R37, R22 ;  /* 0x00000025ff072219 */ /* 0x000fe20000011616 */
[C---:B------:R-:W-:Y:S01]  /*4760*/  IMAD R2, R40.reuse, R3, RZ ;  /* 0x0000000328027224 */ /* 0x040fe200078e02ff */
[----:B------:R-:W-:Y:S02]  /*4770*/  SEL R5, R43, R20, !P0 ;  /* 0x000000142b057207 */ /* 0x000fe40004000000 */
[----:B------:R-:W-:Y:S01]  /*4780*/  SEL R3, R45, R24, !P3 ;  /* 0x000000182d037207 */ /* 0x000fe20005800000 */
[----:B------:R-:W-:Y:S01]  /*4790*/  IMAD R4, R40, R7, RZ ;  /* 0x0000000728047224 */ /* 0x000fe200078e02ff */
[C---:B------:R-:W-:Y:S01]  /*47a0*/  ISETP.GE.AND P0, PT, R5.reuse, R2, PT ;  /* 0x000000020500720c */ /* 0x040fe20003f06270 */
[----:B------:R-:W-:Y:S03]  /*47b0*/  IMAD.HI.U32 R6, R5, R36, RZ ;  /* 0x0000002405067227 */ /* 0x000fe600078e00ff */
[----:B------:R-:W-:Y:S01]  /*47c0*/  ISETP.GE.OR P0, PT, R3, R4, P0 ;  /* 0x000000040300720c */ /* 0x000fe20000706670 */
[----:B------:R-:W-:Y:S01]  /*47d0*/  IMAD.MOV R4, RZ, RZ, -R3 ;  /* 0x000000ffff047224 */ /* 0x000fe200078e0a03 */
[-C--:B------:R-:W-:Y:S03]  /*47e0*/  SHF.R.U32.HI R6, RZ, R37.reuse, R6 ;  /* 0x00000025ff067219 */ /* 0x080fe60000011606 */
[----:B------:R-:W-:Y:S01]  /*47f0*/  IMAD R45, R42, R4, R45 ;  /* 0x000000042a2d7224 */ /* 0x000fe200078e022d */
[----:B------:R-:W-:Y:S05]  /*4800*/  SEL R15, R5, R6, !P2 ;  /* 0x00000006050f7207 */ /* 0x000fea0005000000 */
[----:B------:R-:W-:Y:S02]  /*4810*/  IMAD.MOV R6, RZ, RZ, -R15 ;  /* 0x000000ffff067224 */ /* 0x000fe400078e0a0f */
[C---:B------:R-:W-:Y:S04]  /*4820*/  @!P0 IMAD.HI.U32 R2, R3.reuse, R36, RZ ;  /* 0x0000002403028227 */ /* 0x040fe800078e00ff */
[----:B------:R-:W-:Y:S01]  /*4830*/  IMAD R6, R40, R6, R5 ;  /* 0x0000000628067224 */ /* 0x000fe200078e0205 */
[----:B------:R-:W-:Y:S04]  /*4840*/  @!P0 SHF.R.U32.HI R2, RZ, R37, R2 ;  /* 0x00000025ff028219 */ /* 0x000fe80000011602 */
[----:B------:R-:W-:Y:S02]  /*4850*/  @!P0 SEL R0, R3, R2, !P2 ;  /* 0x0000000203008207 */ /* 0x000fe40005000000 */
[----:B------:R-:W-:Y:S02]  /*4860*/  IADD3 R2, PT, PT, -R5, RZ, RZ ;  /* 0x000000ff05027210 */ /* 0x000fe40007ffe1ff */
[----:B------:R-:W-:Y:S01]  /*4870*/  @!P0 IADD3 R8, PT, PT, R15, -R0, RZ ;  /* 0x800000000f088210 */ /* 0x000fe20007ffe0ff */
[----:B------:R-:W-:Y:S02]  /*4880*/  @!P0 IMAD R0, R7, R6, R0 ;  /* 0x0000000607008224 */ /* 0x000fe400078e0200 */
[----:B------:R-:W-:Y:S02]  /*4890*/  IMAD R43, R38, R2, R43 ;  /* 0x00000002262b7224 */ /* 0x000fe400078e022b */
[----:B------:R-:W-:Y:S02]  /*48a0*/  @!P0 IMAD R5, R8, R40, R3 ;  /* 0x0000002808058224 */ /* 0x000fe400078e0203 */
[----:B------:R-:W-:Y:S04]  /*48b0*/  @!P0 IMAD.MOV.U32 R3, RZ, RZ, R0 ;  /* 0x000000ffff038224 */ /* 0x000fe800078e0000 */
[----:B------:R-:W-:Y:S02]  /*48c0*/  IMAD R45, R3, R42, R45 ;  /* 0x0000002a032d7224 */ /* 0x000fe400078e022d */
[----:B------:R-:W-:Y:S07]  /*48d0*/  IMAD R43, R5, R38, R43 ;  /* 0x00000026052b7224 */ /* 0x000fee00078e022b */
.L_x_76:
[----:B------:R-:W-:Y:S01]  /*48e0*/  @!P1 IMAD.HI.U32 R0, R45, R12, RZ ;  /* 0x0000000c2d009227 */ /* 0x000fe200078e00ff */
[----:B-1----:R-:W-:Y:S01]  /*48f0*/  @!P1 ISETP.NE.AND P0, PT, R10, 0x1, PT ;  /* 0x000000010a00980c */ /* 0x002fe20003f05270 */
[----:B------:R-:W-:Y:S01]  /*4900*/  ULOP3.LUT UP0, URZ, UR42, 0x1b0, URZ, 0xc0, !UPT ;  /* 0x000001b02aff7892 */ /* 0x000fe2000f80c0ff */
[----:B------:R-:W-:Y:S01]  /*4910*/  @!P1 ISETP.NE.AND P2, PT, R9, 0x1, PT ;  /* 0x000000010900980c */ /* 0x000fe20003f45270 */
[----:B------:R-:W-:Y:S01]  /*4920*/  @!P1 IMAD.HI.U32 R3, R43, R11, RZ ;  /* 0x0000000b2b039227 */ /* 0x000fe200078e00ff */
[----:B------:R-:W-:Y:S02]  /*4930*/  @!P1 SHF.R.U32.HI R0, RZ, R13, R0 ;  /* 0x0000000dff009219 */ /* 0x000fe40000011600 */
[----:B------:R-:W-:Y:S01]  /*4940*/  @P4 SHF.R.U32.HI R105, RZ, 0x10, R17 ;  /* 0x00000010ff694819 */ /* 0x000fe20000011611 */
[----:B------:R-:W-:Y:S01]  /*4950*/  VIADD R111, R111, 0x1 ;  /* 0x000000016f6f7836 */ /* 0x000fe20000000000 */
[----:B------:R-:W-:Y:S02]  /*4960*/  @!P1 SHF.R.U32.HI R2, RZ, R14, R3 ;  /* 0x0000000eff029219 */ /* 0x000fe40000011603 */
[----:B------:R-:W-:Y:S02]  /*4970*/  @!P1 SEL R3, R45, R0, !P2 ;  /* 0x000000002d039207 */ /* 0x000fe40005000000 */
[----:B------:R-:W-:Y:S05]  /*4980*/  @!P1 SEL R2, R43, R2, !P0 ;  /* 0x000000022b029207 */ /* 0x000fea0004000000 */
[----:B------:R-:W-:Y:S02]  /*4990*/  @!P1 IMAD.IADD R0, R2, 0x1, -R3 ;  /* 0x0000000102009824 */ /* 0x000fe400078e0a03 */
[----:B------:R-:W-:Y:S02]  /*49a0*/  @!P1 IMAD.IADD R2, R3, 0x1, -R2 ;  /* 0x0000000103029824 */ /* 0x000fe400078e0a02 */
[----:B------:R-:W-:Y:S02]  /*49b0*/  @!P1 IMAD R45, R0, R9, R45 ;  /* 0x00000009002d9224 */ /* 0x000fe400078e022d */
[----:B------:R-:W-:Y:S01]  /*49c0*/  @!P1 IMAD R43, R2, R10, R43 ;  /* 0x0000000a022b9224 */ /* 0x000fe200078e022b */
[----:B------:R-:W-:Y:S06]  /*49d0*/  BRA.U !UP0, `(.L_x_77) ;  /* 0x0000000108407547 */ /* 0x000fec000b800000 */
[----:B------:R-:W1:Y:S01]  /*49e0*/  LDCU.64 UR8, c[0x4][0x80] ;  /* 0x01001000ff0877ac */ /* 0x000e620008000a00 */
[----:B------:R-:W-:Y:S01]  /*49f0*/  MOV R3, 0x0 ;  /* 0x0000000000037802 */ /* 0x000fe20000000f00 */
[----:B------:R-:W-:Y:S02]  /*4a00*/  HFMA2 R12, -RZ, RZ, 0, 5.9604644775390625e-08 ;  /* 0x00000001ff0c7431 */ /* 0x000fe400000001ff */
[----:B------:R-:W-:Y:S02]  /*4a10*/  IMAD.MOV.U32 R8, RZ, RZ, 0x70 ;  /* 0x00000070ff087424 */ /* 0x000fe400078e00ff */
[----:B------:R-:W-:Y:S01]  /*4a20*/  IMAD.MOV.U32 R13, RZ, RZ, RZ ;  /* 0x000000ffff0d7224 */ /* 0x000fe200078e00ff */
[----:B------:R-:W2:Y:S01]  /*4a30*/  LDCU.64 UR6, c[0x4][0x88] ;  /* 0x01001100ff0677ac */ /* 0x000ea20008000a00 */
[----:B------:R-:W3:Y:S01]  /*4a40*/  LDC.64 R2, c[0x4][R3] ;  /* 0x0100000003027b82 */ /* 0x000ee20000000a00 */
[----:B------:R-:W4:Y:S01]  /*4a50*/  LDCU.64 UR4, c[0x4][0x8] ;  /* 0x01000100ff0477ac */ /* 0x000f220008000a00 */
[----:B-1----:R-:W-:Y:S01]  /*4a60*/  MOV R5, UR9 ;  /* 0x0000000900057c02 */ /* 0x002fe20008000f00 */
[----:B------:R-:W-:Y:S01]  /*4a70*/  IMAD.U32 R4, RZ, RZ, UR8 ;  /* 0x00000008ff047e24 */ /* 0x000fe2000f8e00ff */
[----:B--2---:R-:W-:Y:S01]  /*4a80*/  MOV R7, UR7 ;  /* 0x0000000700077c02 */ /* 0x004fe20008000f00 */
[----:B------:R-:W-:Y:S01]  /*4a90*/  IMAD.U32 R6, RZ, RZ, UR6 ;  /* 0x00000006ff067e24 */ /* 0x000fe2000f8e00ff */
[----:B----4-:R-:W-:Y:S01]  /*4aa0*/  MOV R11, UR5 ;  /* 0x00000005000b7c02 */ /* 0x010fe20008000f00 */
[----:B------:R-:W-:Y:S02]  /*4ab0*/  IMAD.U32 R10, RZ, RZ, UR4 ;  /* 0x00000004ff0a7e24 */ /* 0x000fe4000f8e00ff */
[----:B------:R-:W-:Y:S07]  /*4ac0*/  LEPC R20, `(.L_x_77) ;  /* 0x000000001014794e */ /* 0x000fee0000000000 */
[----:B---3-5:R-:W-:Y:S05]  /*4ad0*/  CALL.ABS.NOINC R2 ;  /* 0x0000000002007343 */ /* 0x028fea0003c00000 */
.L_x_77:
[----:B------:R-:W-:Y:S01]  /*4ae0*/  LOP3.LUT P0, RZ, R109, 0x1b0, RZ, 0xc0, !PT ;  /* 0x000001b06dff7812 */ /* 0x000fe2000780c0ff */
[----:B------:R-:W-:Y:S11]  /*4af0*/  BSSY.RECONVERGENT B6, `(.L_x_78) ;  /* 0x0000013000067945 */ /* 0x000ff60003800200 */
[----:B------:R-:W-:Y:S01]  /*4b00*/  @!UPT UIADD3 URZ, UPT, UPT, URZ, URZ, URZ ;  /* 0x000000fffffff290 */ /* 0x000fe2000fffe0ff */
[----:B------:R-:W-:Y:S05]  /*4b10*/  @!P0 BRA `(.L_x_79) ;  /* 0x0000000000408947 */ /* 0x000fea0003800000 */
        /* <DEDUP_REMOVED lines=16> */
.L_x_79:
[----:B------:R-:W-:Y:S05]  /*4c20*/  BSYNC.RECONVERGENT B6 ;  /* 0x0000000000067941 */ /* 0x000fea0003800200 */
.L_x_78:
[----:B------:R-:W-:Y:S01]  /*4c30*/  ISETP.NE.U32.AND P3, PT, R86, RZ, PT ;  /* 0x000000ff5600720c */ /* 0x000fe20003f65070 */
[----:B------:R-:W-:Y:S01]  /*4c40*/  UISETP.NE.AND UP1, UPT, UR44, URZ, UPT ;  /* 0x000000ff2c00728c */ /* 0x000fe2000bf25270 */
[----:B------:R-:W-:Y:S02]  /*4c50*/  ISETP.NE.U32.AND P4, PT, R82, RZ, PT ;  /* 0x000000ff5200720c */ /* 0x000fe40003f85070 */
[----:B------:R-:W-:Y:S02]  /*4c60*/  ISETP.NE.AND.EX P3, PT, R87, RZ, PT, P3 ;  /* 0x000000ff5700720c */ /* 0x000fe40003f65330 */
[----:B------:R-:W-:Y:S02]  /*4c70*/  PLOP3.LUT P1, PT, PT, PT, PT, 0x8, 0x80 ;  /* 0x000000000080781c */ /* 0x000fe40003f2e170 */
[----:B------:R-:W-:Y:S02]  /*4c80*/  PLOP3.LUT P0, PT, PT, PT, UP1, 0x80, 0x8 ;  /* 0x000000000008781c */ /* 0x000fe40003f0f018 */
[----:B------:R-:W-:Y:S02]  /*4c90*/  ISETP.NE.AND.EX P4, PT, R83, RZ, PT, P4 ;  /* 0x000000ff5300720c */ /* 0x000fe40003f85340 */
[----:B------:R-:W1:Y:S09]  /*4ca0*/  @UP1 LDCU.64 UR4, c[0x0][0x888] ;  /* 0x00011100ff0417ac */ /* 0x000e720008000a00 */
[----:B------:R-:W-:Y:S01]  /*4cb0*/  @P0 PLOP3.LUT P1, PT, P3, PT, PT, 0x80, 0x8 ;  /* 0x000000000008081c */ /* 0x000fe20001f2f070 */
[----:B-1----:R-:W-:Y:S04]  /*4cc0*/  @UP1 UISETP.NE.U32.AND UP0, UPT, UR4, URZ, UPT ;  /* 0x000000ff0400128c */ /* 0x002fe8000bf05070 */
[----:B------:R-:W-:Y:S04]  /*4cd0*/  @UP1 UISETP.NE.AND.EX UP0, UPT, UR5, URZ, UPT, UP0 ;  /* 0x000000ff0500128c */ /* 0x000fe8000bf05300 */
[----:B------:R-:W-:Y:S01]  /*4ce0*/  @UP1 USEL UR4, URZ, 0xffffffff, UP0 ;  /* 0xffffffffff041887 */ /* 0x000fe20008000000 */
[----:B------:R-:W-:Y:S11]  /*4cf0*/  @!P3 BRA `(.L_x_80) ;  /* 0x00000000002cb947 */ /* 0x000ff60003800000 */
[----:B------:R-:W-:Y:S01]  /*4d00*/  ISETP.NE.U32.AND P2, PT, R84, RZ, PT ;  /* 0x000000ff5400720c */ /* 0x000fe20003f45070 */
[----:B------:R-:W-:Y:S03]  /*4d10*/  IMAD.MOV.U32 R96, RZ, RZ, 0x1 ;  /* 0x00000001ff607424 */ /* 0x000fe600078e00ff */
[----:B------:R-:W-:Y:S11]  /*4d20*/  ISETP.NE.AND.EX P2, PT, R85, RZ, PT, P2 ;  /* 0x000000ff5500720c */ /* 0x000ff60003f45320 */
[----:B------:R-:W-:Y:S02]  /*4d30*/  @!UPT UIADD3 URZ, UPT, UPT, URZ, URZ, URZ ;  /* 0x000000fffffff290 */ /* 0x000fe4000fffe0ff */
[----:B------:R-:W1:Y:S01]  /*4d40*/  @P2 LDC.64 R2, c[0x0][0x888] ;  /* 0x00022200ff022b82 */ /* 0x000e620000000a00 */
[----:B------:R-:W-:Y:S04]  /*4d50*/  @P2 IMAD R0, R86, UR36, RZ ;  /* 0x0000002456002c24 */ /* 0x000fe8000f8e02ff */
[----:B-1----:R-:W-:Y:S04]  /*4d60*/  @P2 IMAD.WIDE R2, R0, 0x4, R2 ;  /* 0x0000000400022825 */ /* 0x002fe800078e0202 */
[----:B------:R-:W-:Y:S01]  /*4d70*/  HFMA2 R0, -RZ, RZ, 0, 5.9604644775390625e-08 ;  /* 0x00000001ff007431 */ /* 0x000fe200000001ff */
[----:B-----5:R1:W5:Y:S04]  /*4d80*/  @P2 LDG.E R49, desc[UR40][R2.64] ;  /* 0x0000002802312981 */ /* 0x020368000c1e1900 */
[----:B------:R-:W-:Y:S01]  /*4d90*/  @!P2 PRMT R96, R0, 0x7610, R96 ;  /* 0x000076100060a816 */ /* 0x000fe20000000060 */
[----:B-1----:R-:W2:Y:S06]  /*4da0*/  @!P2 LDC R49, c[0x0][0x880] ;  /* 0x00022000ff31ab82 */ /* 0x002eac0000000800 */
.L_x_80:
[----:B------:R-:W-:Y:S05]  /*4db0*/  @!P4 BRA `(.L_x_81) ;  /* 0x000000000020c947 */ /* 0x000fea0003800000 */
[----:B------:R-:W-:Y:S04]  /*4dc0*/  ISETP.NE.U32.AND P2, PT, R80, RZ, PT ;  /* 0x000000ff5000720c */ /* 0x000fe80003f45070 */
[----:B------:R-:W-:Y:S11]  /*4dd0*/  ISETP.NE.AND.EX P2, PT, R81, RZ, PT, P2 ;  /* 0x000000ff5100720c */ /* 0x000ff60003f45320 */
[----:B------:R-:W-:Y:S02]  /*4de0*/  @!UPT UIADD3 URZ, UPT, UPT, URZ, URZ, URZ ;  /* 0x000000fffffff290 */ /* 0x000fe4000fffe0ff */
[----:B------:R-:W1:Y:S01]  /*4df0*/  @P2 LDC.64 R2, c[0x0][0x8a8] ;  /* 0x00022a00ff022b82 */ /* 0x000e620000000a00 */
[----:B------:R-:W-:Y:S04]  /*4e00*/  @P2 IMAD R0, R82, UR36, RZ ;  /* 0x0000002452002c24 */ /* 0x000fe8000f8e02ff */
[----:B-1----:R-:W-:Y:S05]  /*4e10*/  @P2 IMAD.WIDE R2, R0, 0x4, R2 ;  /* 0x0000000400022825 */ /* 0x002fea00078e0202 */
[----:B-----5:R1:W5:Y:S02]  /*4e20*/  @P2 LDG.E R47, desc[UR40][R2.64] ;  /* 0x00000028022f2981 */ /* 0x020364000c1e1900 */
[----:B-1----:R-:W3:Y:S02]  /*4e30*/  @!P2 LDC R47, c[0x0][0x8a0] ;  /* 0x00022800ff2fab82 */ /* 0x002ee40000000800 */
.L_x_81:
[----:B--2--5:R-:W-:Y:S01]  /*4e40*/  @P0 FSETP.NEU.AND P4, PT, R49, RZ, PT ;  /* 0x000000ff3100020b */ /* 0x024fe20003f8d000 */
[----:B------:R-:W-:Y:S01]  /*4e50*/  IMAD.U32 R0, RZ, RZ, UR4 ;  /* 0x00000004ff007e24 */ /* 0x000fe2000f8e00ff */
[----:B------:R-:W-:Y:S01]  /*4e60*/  @P0 LOP3.LUT P2, RZ, R96, 0xff, RZ, 0xc0, !PT ;  /* 0x000000ff60ff0812 */ /* 0x000fe2000784c0ff */
[----:B------:R-:W-:Y:S01]  /*4e70*/  BSSY B1, `(.L_x_82) ;  /* 0x0000039000017945 */ /* 0x000fe20003800000 */
[----:B------:R-:W-:Y:S02]  /*4e80*/  @P0 SEL R9, RZ, 0xffffffff, P4 ;  /* 0xffffffffff090807 */ /* 0x000fe40002000000 */
[----:B------:R-:W-:Y:S02]  /*4e90*/  CS2R R54, SRZ ;  /* 0x0000000000367805 */ /* 0x000fe4000001ff00 */
[----:B------:R-:W-:Y:S02]  /*4ea0*/  LEA R92, R44, UR43, 0x3 ;  /* 0x0000002b2c5c7c11 */ /* 0x000fe4000f8e18ff */
[----:B------:R-:W-:Y:S02]  /*4eb0*/  CS2R R52, SRZ ;  /* 0x0000000000347805 */ /* 0x000fe4000001ff00 */
[----:B------:R-:W-:Y:S02]  /*4ec0*/  @P1 SEL R9, R0, R9, !P2 ;  /* 0x0000000900091207 */ /* 0x000fe40005000000 */
[----:B------:R-:W-:Y:S02]  /*4ed0*/  CS2R R58, SRZ ;  /* 0x00000000003a7805 */ /* 0x000fe4000001ff00 */
[----:B------:R-:W-:Y:S02]  /*4ee0*/  SHF.L.U32 R7, R108, 0x1f, RZ ;  /* 0x0000001f6c077819 */ /* 0x000fe400000006ff */
[----:B------:R-:W-:Y:S02]  /*4ef0*/  CS2R R56, SRZ ;  /* 0x0000000000387805 */ /* 0x000fe4000001ff00 */
[----:B------:R-:W-:Y:S02]  /*4f00*/  @P0 LOP3.LUT R9, R9, 0x1, RZ, 0xc0, !PT ;  /* 0x0000000109090812 */ /* 0x000fe400078ec0ff */
[C---:B------:R-:W-:Y:S02]  /*4f10*/  LEA.HI R5, R44.reuse, R44, RZ, 0x1 ;  /* 0x0000002c2c057211 */ /* 0x040fe400078f08ff */
[----:B------:R-:W-:Y:S02]  /*4f20*/  ISETP.NE.U32.OR P1, PT, R9, 0x1, !P0 ;  /* 0x000000010900780c */ /* 0x000fe40004725470 */
[----:B------:R-:W-:Y:S01]  /*4f30*/  PLOP3.LUT P5, PT, PT, PT, PT, 0x8, 0x80 ;  /* 0x000000000080781c */ /* 0x000fe20003fae170 */
[C---:B------:R-:W-:Y:S01]  /*4f40*/  IMAD.SHL.U32 R3, R5.reuse, 0x20, RZ ;  /* 0x0000002005037824 */ /* 0x040fe200078e00ff */
[----:B------:R-:W-:Y:S04]  /*4f50*/  LOP3.LUT R5, R5, 0xffe, RZ, 0xc0, !PT ;  /* 0x00000ffe05057812 */ /* 0x000fe800078ec0ff */
[----:B------:R-:W-:Y:S01]  /*4f60*/  LOP3.LUT R3, R3, 0xffffffc0, RZ, 0xc0, !PT ;  /* 0xffffffc003037812 */ /* 0x000fe200078ec0ff */
[----:B------:R-:W-:Y:S04]  /*4f70*/  IMAD.IADD R32, R44, 0x1, -R5 ;  /* 0x000000012c207824 */ /* 0x000fe800078e0a05 */
[----:B------:R-:W-:Y:S01]  /*4f80*/  @P1 SHF.L.U32 R2, R106, 0x1f, RZ ;  /* 0x0000001f6a021819 */ /* 0x000fe200000006ff */
[----:B------:R-:W-:Y:S03]  /*4f90*/  IMAD.IADD R3, R46, 0x1, R3 ;  /* 0x000000012e037824 */ /* 0x000fe600078e0203 */
[----:B------:R-:W1:Y:S01]  /*4fa0*/  @P1 SYNCS.PHASECHK.TRANS64.TRYWAIT P0, [UR43+0x20], R2 ;  /* 0x00002002ff0015a7 */ /* 0x000e62000800112b */
[----:B------:R-:W-:Y:S01]  /*4fb0*/  IMAD R32, R32, 0x100000, R3 ;  /* 0x0010000020207824 */ /* 0x000fe200078e0203 */
[----:B------:R2:W4:Y:S01]  /*4fc0*/  SYNCS.PHASECHK.TRANS64.TRYWAIT P4, [R92+URZ+0x60], R7 ;  /* 0x000060075c0075a7 */ /* 0x00052200080811ff */
[----:B-1----:R-:W-:Y:S01]  /*4fd0*/  @P1 PLOP3.LUT P5, PT, P0, PT, PT, 0x8, 0x80 ;  /* 0x000000000080181c */ /* 0x002fe200007ae170 */
[----:B------:R-:W-:Y:S01]  /*4fe0*/  @!UPT UIADD3 URZ, UPT, UPT, URZ, URZ, URZ ;  /* 0x000000fffffff290 */ /* 0x000fe2000fffe0ff */
[----:B--2---:R-:W-:Y:S11]  /*4ff0*/  @!P1 BRA `(.L_x_83) ;  /* 0x0000000000809947 */ /* 0x004ff60003800000 */
[----:B------:R-:W-:Y:S01]  /*5000*/  ISETP.NE.U32.AND P0, PT, RZ, UR38, PT ;  /* 0x00000026ff007c0c */ /* 0x000fe2000bf05070 */
[----:B------:R-:W-:Y:S01]  /*5010*/  BSSY B0, `(.L_x_84) ;  /* 0x0000012000007945 */ /* 0x000fe20003800000 */
[----:B------:R-:W-:Y:S02]  /*5020*/  FSETP.NEU.AND P2, PT, R49, RZ, PT ;  /* 0x000000ff3100720b */ /* 0x000fe40003f4d000 */
[----:B------:R-:W-:Y:S02]  /*5030*/  CS2R R58, SRZ ;  /* 0x00000000003a7805 */ /* 0x000fe4000001ff00 */
[----:B------:R-:W-:Y:S02]  /*5040*/  ISETP.NE.AND.EX P0, PT, RZ, UR39, PT, P0 ;  /* 0x00000027ff007c0c */ /* 0x000fe4000bf05300 */
[----:B------:R-:W-:Y:S02]  /*5050*/  CS2R R56, SRZ ;  /* 0x0000000000387805 */ /* 0x000fe4000001ff00 */
[----:B------:R-:W-:Y:S02]  /*5060*/  LOP3.LUT P1, RZ, R96, 0xff, RZ, 0xc0, !PT ;  /* 0x000000ff60ff7812 */ /* 0x000fe4000782c0ff */
[----:B------:R-:W-:Y:S02]  /*5070*/  CS2R R54, SRZ ;  /* 0x0000000000367805 */ /* 0x000fe4000001ff00 */
[----:B------:R-:W-:Y:S02]  /*5080*/  SEL R0, RZ, 0xffffffff, P2 ;  /* 0xffffffffff007807 */ /* 0x000fe40001000000 */
[----:B------:R-:W-:Y:S02]  /*5090*/  CS2R R52, SRZ ;  /* 0x0000000000347805 */ /* 0x000fe4000001ff00 */
[----:B------:R-:W-:Y:S04]  /*50a0*/  SEL R3, RZ, 0xffffffff, P0 ;  /* 0xffffffffff037807 */ /* 0x000fe80000000000 */
[----:B------:R-:W-:Y:S04]  /*50b0*/  @P3 SEL R0, R3, R0, !P1 ;  /* 0x0000000003003207 */ /* 0x000fe80004800000 */
[----:B------:R-:W-:Y:S04]  /*50c0*/  LOP3.LUT R0, R0, 0x1, RZ, 0xc0, !PT ;  /* 0x0000000100007812 */ /* 0x000fe800078ec0ff */
[----:B------:R-:W-:Y:S01]  /*50d0*/  ISETP.NE.U32.AND P0, PT, R0, 0x1, PT ;  /* 0x000000010000780c */ /* 0x000fe20003f05070 */
[----:B------:R-:W-:Y:S01]  /*50e0*/  @!UPT UIADD3 URZ, UPT, UPT, URZ, URZ, URZ ;  /* 0x000000fffffff290 */ /* 0x000fe2000fffe0ff */
[----:B------:R-:W-:Y:S11]  /*50f0*/  @!P5 BRA `(.L_x_85) ;  /* 0x00000000000cd947 */ /* 0x000ff60003800000 */
[----:B------:R-:W-:Y:S04]  /*5100*/  SHF.L.U32 R3, R106, 0x1f, RZ ;  /* 0x0000001f6a037819 */ /* 0x000fe800000006ff */
[----:B------:R-:W1:Y:S02]  /*5110*/  SYNCS.PHASECHK.TRANS64.TRYWAIT P1, [UR43+0x20], R3 ;  /* 0x00002003ff0075a7 */ /* 0x000e64000802112b */
[----:B-1----:R-:W-:Y:S05]  /*5120*/  @!P1 BRA `(.L_x_86) ;  /* 0x0000001400249947 */ /* 0x002fea0003800000 */
.L_x_85:
[----:B------:R-:W-:Y:S05]  /*5130*/  BSYNC B0 ;  /* 0x0000000000007941 */ /* 0x000fea0003800000 */
.L_x_84:
[----:B------:R2:W1:Y:S01]  /*5140*/  @P0 LDS.128 R56, [R103+UR43+0x200] ;  /* 0x0002002b67380984 */ /* 0x0004620008000c00 */
[----:B------:R-:W-:Y:S01]  /*5150*/  UIADD3 UR4, UPT, UPT, UR43, 0x28, URZ ;  /* 0x000000282b047890 */ /* 0x000fe2000fffe0ff */
[----:B------:R-:W-:Y:S02]  /*5160*/  LOP3.LUT R106, R106, 0x1, RZ, 0x3c, !PT ;  /* 0x000000016a6a7812 */ /* 0x000fe400078e3cff */
[----:B------:R2:W1:Y:S01]  /*5170*/  @P0 LDS.128 R52, [R102+0x10] ;  /* 0x0000100066340984 */ /* 0x0004620000000c00 */
[----:B------:R-:W-:Y:S01]  /*5180*/  UPRMT UR4, UR37, 0x654, UR4 ;  /* 0x0000065425047896 */ /* 0x000fe20008000004 */
[----:B------:R-:W-:Y:S01]  /*5190*/  @!PT LDS RZ, [RZ] ;  /* 0x00000000fffff984 */ /* 0x000fe20000000800 */
[----:B------:R-:W-:Y:S01]  /*51a0*/  @!PT LDS RZ, [RZ] ;  /* 0x00000000fffff984 */ /* 0x000fe20000000800 */
[----:B------:R-:W-:Y:S01]  /*51b0*/  @!PT LDS RZ, [RZ] ;  /* 0x00000000fffff984 */ /* 0x000fe20000000800 */
[----:B------:R-:W-:Y:S01]  /*51c0*/  @!PT LDS RZ, [RZ] ;  /* 0x00000000fffff984 */ /* 0x000fe20000000800 */
[----:B------:R5:W-:Y:S06]  /*51d0*/  MEMBAR.ALL.CTA ;  /* 0x0000000000007992 */ /* 0x000bec0000008000 */
[----:B-----5:R-:W5:Y:S02]  /*51e0*/  FENCE.VIEW.ASYNC.S ;  /* 0x00000000000073c6 */ /* 0x020f640000000000 */
[----:B-----5:R-:W-:Y:S03]  /*51f0*/  SYNCS.ARRIVE.TRANS64.RED.A1T0 RZ, [UR4], RZ ;  /* 0x000000ffffff79a7 */ /* 0x020fe60008100404 */
.L_x_83:
[----:B------:R-:W-:Y:S05]  /*5200*/  BSYNC B1 ;  /* 0x0000000000017941 */ /* 0x000fea0003800000 */
.L_x_82:
[----:B-1----:R-:W-:Y:S04]  /*5210*/  SHF.R.U32.HI R3, RZ, 0x15, R32 ;  /* 0x00000015ff037819 */ /* 0x002fe80000011620 */
[----:B------:R-:W-:Y:S01]  /*5220*/  LOP3.LUT P0, RZ, R3, 0x3, R104, 0x48, !PT ;  /* 0x0000000303ff7812 */ /* 0x000fe20007804868 */
[----:B------:R-:W-:Y:S01]  /*5230*/  @!UPT UIADD3 URZ, UPT, UPT, URZ, URZ, URZ ;  /* 0x000000fffffff290 */ /* 0x000fe2000fffe0ff */
[----:B----4-:R-:W-:Y:S11]  /*5240*/  @P4 BRA `(.L_x_87) ;  /* 0x0000000000084947 */ /* 0x010ff60003800000 */
[----:B------:R-:W1:Y:S02]  /*5250*/  SYNCS.PHASECHK.TRANS64.TRYWAIT P1, [R92+URZ+0x60], R7 ;  /* 0x000060075c0075a7 */ /* 0x000e6400080211ff */
[----:B-1----:R-:W-:Y:S05]  /*5260*/  @!P1 BRA `(.L_x_88) ;  /* 0x0000001000ec9947 */ /* 0x002fea0003800000 */
.L_x_87:
[----:B------:R-:W-:Y:S05]  /*5270*/  @!P0 BRA `(.L_x_89) ;  /* 0x0000000000408947 */ /* 0x000fea0003800000 */
[----:B------:R-:W4:Y:S01]  /*5280*/  LDCU.64 UR8, c[0x4][0x70] ;  /* 0x01000e00ff0877ac */ /* 0x000f220008000a00 */
[----:B------:R-:W-:Y:S01]  /*5290*/  MOV R3, 0x0 ;  /* 0x0000000000037802 */ /* 0x000fe20000000f00 */
[----:B------:R-:W-:Y:S02]  /*52a0*/  HFMA2 R12, -RZ, RZ, 0, 5.9604644775390625e-08 ;  /* 0x00000001ff0c7431 */ /* 0x000fe400000001ff */
[----:B------:R-:W-:Y:S02]  /*52b0*/  IMAD.MOV.U32 R8, RZ, RZ, 0x192 ;  /* 0x00000192ff087424 */ /* 0x000fe400078e00ff */
[----:B------:R-:W-:Y:S01]  /*52c0*/  IMAD.MOV.U32 R13, RZ, RZ, RZ ;  /* 0x000000ffff0d7224 */ /* 0x000fe200078e00ff */
[----:B------:R-:W1:Y:S01]  /*52d0*/  LDCU.64 UR6, c[0x4][0x78] ;  /* 0x01000f00ff0677ac */ /* 0x000e620008000a00 */
[----:B------:R-:W2:Y:S01]  /*52e0*/  LDC.64 R2, c[0x4][R3] ;  /* 0x0100000003027b82 */ /* 0x000ea20000000a00 */
[----:B------:R-:W5:Y:S01]  /*52f0*/  LDCU.64 UR4, c[0x4][0x10] ;  /* 0x01000200ff0477ac */ /* 0x000f620008000a00 */
[----:B----4-:R-:W-:Y:S01]  /*5300*/  MOV R5, UR9 ;  /* 0x0000000900057c02 */ /* 0x010fe20008000f00 */
[----:B------:R-:W-:Y:S01]  /*5310*/  IMAD.U32 R4, RZ, RZ, UR8 ;  /* 0x00000008ff047e24 */ /* 0x000fe2000f8e00ff */
[----:B-1----:R-:W-:Y:S01]  /*5320*/  MOV R7, UR7 ;  /* 0x0000000700077c02 */ /* 0x002fe20008000f00 */
[----:B------:R-:W-:Y:S01]  /*5330*/  IMAD.U32 R6, RZ, RZ, UR6 ;  /* 0x00000006ff067e24 */ /* 0x000fe2000f8e00ff */
[----:B-----5:R-:W-:Y:S01]  /*5340*/  MOV R11, UR5 ;  /* 0x00000005000b7c02 */ /* 0x020fe20008000f00 */
[----:B------:R-:W-:Y:S02]  /*5350*/  IMAD.U32 R10, RZ, RZ, UR4 ;  /* 0x00000004ff0a7e24 */ /* 0x000fe4000f8e00ff */
[----:B------:R-:W-:Y:S07]  /*5360*/  LEPC R20, `(.L_x_89) ;  /* 0x000000001014794e */ /* 0x000fee0000000000 */
[----:B--23--:R-:W-:Y:S05]  /*5370*/  CALL.ABS.NOINC R2 ;  /* 0x0000000002007343 */ /* 0x00cfea0003c00000 */
.L_x_89:
[----:B------:R-:W-:Y:S01]  /*5380*/  LOP3.LUT P0, RZ, R101, 0x60, RZ, 0xc0, !PT ;  /* 0x0000006065ff7812 */ /* 0x000fe2000780c0ff */
[----:B------:R-:W-:Y:S05]  /*5390*/  WARPSYNC.ALL ;  /* 0x0000000000007948 */ /* 0x000fea0003800000 */
[----:B------:R-:W-:Y:S01]  /*53a0*/  R2UR UR4, R32 ;  /* 0x00000000200472ca */ /* 0x000fe200000e0000 */
[----:B------:R-:W-:Y:S01]  /*53b0*/  BSSY.RECONVERGENT B0, `(.L_x_90) ;  /* 0x00000a0000007945 */ /* 0x000fe20003800200 */
[-C--:B------:R-:W-:Y:S02]  /*53c0*/  F2FP.F16.E5M2.UNPACK_B R50, R56.reuse ;  /* 0x00000038ff32723e */ /* 0x080fe400020004ff */
[----:B------:R-:W-:Y:S02]  /*53d0*/  F2FP.F16.E5M2.UNPACK_B R63, R56.H1 ;  /* 0x00000038ff3f723e */ /* 0x000fe400030004ff */
[-C--:B------:R-:W-:Y:S01]  /*53e0*/  F2FP.F16.E5M2.UNPACK_B R56, R57.reuse ;  /* 0x00000039ff38723e */ /* 0x080fe200020004ff */
[--C-:B------:R-:W-:Y:S01]  /*53f0*/  HADD2.F32 R48, -RZ, R50.reuse.H0_H0 ;  /* 0x20000032ff307230 */ /* 0x100fe20000004100 */
[----:B------:R-:W-:Y:S01]  /*5400*/  F2FP.F16.E5M2.UNPACK_B R57, R57.H1 ;  /* 0x00000039ff39723e */ /* 0x000fe200030004ff */
[----:B------:R-:W-:Y:S01]  /*5410*/  HADD2.F32 R50, -RZ, R50.H1_H1 ;  /* 0x30000032ff327230 */ /* 0x000fe20000004100 */
[-C--:B------:R-:W-:Y:S01]  /*5420*/  F2FP.F16.E5M2.UNPACK_B R66, R52.reuse ;  /* 0x00000034ff42723e */ /* 0x080fe200020004ff */
[--C-:B------:R-:W-:Y:S01]  /*5430*/  HADD2.F32 R51, -RZ, R63.reuse.H0_H0 ;  /* 0x2000003fff337230 */ /* 0x100fe20000004100 */
[----:B------:R-:W-:Y:S01]  /*5440*/  F2FP.F16.E5M2.UNPACK_B R68, R52.H1 ;  /* 0x00000034ff44723e */ /* 0x000fe200030004ff */
[----:B-1----:R-:W-:Y:S01]  /*5450*/  LDTM.16dp32bit_t0_t15.x32 R4, tmem[UR4] ;  /* 0x00000004000479ee */ /* 0x002fe20008a80000 */
[----:B------:R-:W3:Y:S01]  /*5460*/  LDTM.16dp32bit_t16_t31.x32 R4, tmem[UR4+0x20] ;  /* 0x00002004000479ee */ /* 0x000ee20008aa0000 */
[----:B------:R-:W-:Y:S01]  /*5470*/  NOP ;  /* 0x0000000000007918 */ /* 0x000fe20000000000 */
[----:B------:R-:W-:Y:S01]  /*5480*/  R2UR UR5, R92 ;  /* 0x000000005c0572ca */ /* 0x000fe200000e0000 */
[--C-:B------:R-:W-:Y:S01]  /*5490*/  HADD2.F32 R65, -RZ, R66.reuse.H0_H0 ;  /* 0x20000042ff417230 */ /* 0x100fe20000004100 */
[----:B------:R-:W-:Y:S01]  /*54a0*/  F2FP.F16.E5M2.UNPACK_B R61, R58 ;  /* 0x0000003aff3d723e */ /* 0x000fe200020004ff */
[----:B------:R-:W-:Y:S01]  /*54b0*/  HADD2.F32 R67, -RZ, R66.H1_H1 ;  /* 0x30000042ff437230 */ /* 0x000fe20000004100 */
[-C--:B------:R-:W-:Y:S01]  /*54c0*/  F2FP.F16.E5M2.UNPACK_B R70, R53.reuse ;  /* 0x00000035ff46723e */ /* 0x080fe200020004ff */
[----:B------:R-:W-:Y:S01]  /*54d0*/  HADD2.F32 R52, -RZ, R63.H1_H1 ;  /* 0x3000003fff347230 */ /* 0x000fe20000004100 */
[----:B------:R-:W-:Y:S01]  /*54e0*/  F2FP.F16.E5M2.UNPACK_B R72, R53.H1 ;  /* 0x00000035ff48723e */ /* 0x000fe200030004ff */
[----:B------:R-:W-:Y:S01]  /*54f0*/  HADD2.F32 R53, -RZ, R56.H0_H0 ;  /* 0x20000038ff357230 */ /* 0x000fe20000004100 */
[-C--:B------:R-:W-:Y:S01]  /*5500*/  F2FP.F16.E5M2.UNPACK_B R74, R54.reuse ;  /* 0x00000036ff4a723e */ /* 0x080fe200020004ff */
[----:B------:R-:W-:Y:S01]  /*5510*/  HADD2.F32 R69, -RZ, R70.H0_H0 ;  /* 0x20000046ff457230 */ /* 0x000fe20000004100 */
[----:B------:R-:W-:Y:S01]  /*5520*/  F2FP.F16.E5M2.UNPACK_B R76, R54.H1 ;  /* 0x00000036ff4c723e */ /* 0x000fe200030004ff */
[----:B------:R-:W-:Y:S01]  /*5530*/  HADD2.F32 R54, -RZ, R56.H1_H1 ;  /* 0x30000038ff367230 */ /* 0x000fe20000004100 */
[----:B------:R-:W-:Y:S01]  /*5540*/  F2FP.F16.E5M2.UNPACK_B R60, R58.H1 ;  /* 0x0000003aff3c723e */ /* 0x000fe200030004ff */
[----:B------:R-:W-:Y:S01]  /*5550*/  UIADD3 UR5, UPT, UPT, UR5, 0x80, URZ ;  /* 0x0000008005057890 */ /* 0x000fe2000fffe0ff */
[----:B------:R-:W-:Y:S01]  /*5560*/  HADD2.F32 R58, -RZ, R61.H1_H1 ;  /* 0x3000003dff3a7230 */ /* 0x000fe20000004100 */
[----:B------:R-:W-:Y:S01]  /*5570*/  F2FP.F16.E5M2.UNPACK_B R77, R55 ;  /* 0x00000037ff4d723e */ /* 0x000fe200020004ff */
[----:B------:R-:W-:Y:S01]  /*5580*/  HADD2.F32 R70, -RZ, R70.H1_H1 ;  /* 0x30000046ff467230 */ /* 0x000fe20000004100 */
[----:B------:R-:W-:Y:S01]  /*5590*/  UPRMT UR5, UR37, 0x654, UR5 ;  /* 0x0000065425057896 */ /* 0x000fe20008000005 */
[--C-:B------:R-:W-:Y:S01]  /*55a0*/  HADD2.F32 R73, -RZ, R74.reuse.H0_H0 ;  /* 0x2000004aff497230 */ /* 0x100fe20000004100 */
[----:B------:R-:W-:Y:S01]  /*55b0*/  F2FP.F16.E5M2.UNPACK_B R62, R59 ;  /* 0x0000003bff3e723e */ /* 0x000fe200020004ff */
[----:B------:R-:W-:Y:S01]  /*55c0*/  HADD2.F32 R74, -RZ, R74.H1_H1 ;  /* 0x3000004aff4a7230 */ /* 0x000fe20000004100 */
[----:B------:R-:W-:Y:S01]  /*55d0*/  F2FP.F16.E5M2.UNPACK_B R78, R55.H1 ;  /* 0x00000037ff4e723e */ /* 0x000fe200030004ff */
[C---:B---3--:R-:W-:Y:S01]  /*55e0*/  FMUL R4, R47.reuse, R4 ;  /* 0x000000042f047220 */ /* 0x048fe20000400000 */
[C---:B------:R-:W-:Y:S01]  /*55f0*/  FMUL R5, R47.reuse, R5 ;  /* 0x000000052f057220 */ /* 0x040fe20000400000 */
[C---:B------:R-:W-:Y:S01]  /*5600*/  FMUL R8, R47.reuse, R8 ;  /* 0x000000082f087220 */ /* 0x040fe20000400000 */
[----:B------:R-:W-:Y:S01]  /*5610*/  FMUL R9, R47, R9 ;  /* 0x000000092f097220 */ /* 0x000fe20000400000 */
[----:B------:R-:W-:Y:S01]  /*5620*/  SYNCS.ARRIVE.TRANS64.RED.A1T0 RZ, [UR5], RZ ;  /* 0x000000ffffff79a7 */ /* 0x000fe20008100405 */
[C---:B------:R-:W-:Y:S01]  /*5630*/  FFMA R4, R49.reuse, R48, R4 ;  /* 0x0000003031047223 */ /* 0x040fe20000000004 */
[----:B------:R-:W-:Y:S01]  /*5640*/  FFMA R5, R49, R50, R5 ;  /* 0x0000003231057223 */ /* 0x000fe20000000005 */
[C---:B------:R-:W-:Y:S01]  /*5650*/  FMUL R12, R47.reuse, R12 ;  /* 0x0000000c2f0c7220 */ /* 0x040fe20000400000 */
        /* <DEDUP_REMOVED lines=9> */
[----:B------:R-:W-:Y:S02]  /*56f0*/  HADD2.F32 R48, -RZ, R77.H1_H1 ;  /* 0x3000004dff307230 */ /* 0x000fe40000004100 */
[C---:B------:R-:W-:Y:S01]  /*5700*/  FMUL R28, R47.reuse, R32 ;  /* 0x000000202f1c7220 */ /* 0x040fe20000400000 */
[C---:B------:R-:W-:Y:S01]  /*5710*/  FMUL R29, R47.reuse, R33 ;  /* 0x000000212f1d7220 */ /* 0x040fe20000400000 */
[C---:B------:R-:W-:Y:S01]  /*5720*/  FMUL R6, R47.reuse, R6 ;  /* 0x000000062f067220 */ /* 0x040fe20000400000 */
[C---:B------:R-:W-:Y:S01]  /*5730*/  FMUL R7, R47.reuse, R7 ;  /* 0x000000072f077220 */ /* 0x040fe20000400000 */
[--C-:B------:R-:W-:Y:S02]  /*5740*/  HADD2.F32 R55, -RZ, R57.reuse.H0_H0 ;  /* 0x20000039ff377230 */ /* 0x100fe40000004100 */
[----:B------:R-:W-:Y:S01]  /*5750*/  FMUL R10, R47, R10 ;  /* 0x0000000a2f0a7220 */ /* 0x000fe20000400000 */
[C---:B------:R-:W-:Y:S01]  /*5760*/  FFMA R6, R49.reuse, R51, R6 ;  /* 0x0000003331067223 */ /* 0x040fe20000000006 */
[----:B------:R-:W-:Y:S02]  /*5770*/  HADD2.F32 R56, -RZ, R57.H1_H1 ;  /* 0x30000039ff387230 */ /* 0x000fe40000004100 */
[C---:B------:R-:W-:Y:S01]  /*5780*/  FFMA R7, R49.reuse, R52, R7 ;  /* 0x0000003431077223 */ /* 0x040fe20000000007 */
[C---:B------:R-:W-:Y:S01]  /*5790*/  FFMA R8, R49.reuse, R53, R8 ;  /* 0x0000003531087223 */ /* 0x040fe20000000008 */
[C---:B------:R-:W-:Y:S01]  /*57a0*/  FFMA R9, R49.reuse, R54, R9 ;  /* 0x0000003631097223 */ /* 0x040fe20000000009 */
[----:B------:R-:W-:Y:S02]  /*57b0*/  HADD2.F32 R57, -RZ, R61.H0_H0 ;  /* 0x2000003dff397230 */ /* 0x000fe40000004100 */
[----:B------:R-:W-:Y:S01]  /*57c0*/  FFMA R10, R49, R55, R10 ;  /* 0x00000037310a7223 */ /* 0x000fe2000000000a */
[----:B------:R-:W-:Y:S01]  /*57d0*/  F2FP.SATFINITE.E5M2.F32.PACK_AB_MERGE_C R92, R7, R6, RZ ;  /* 0x00000006075c723e */ /* 0x000fe200048060ff */
[----:B------:R-:W-:Y:S02]  /*57e0*/  HADD2.F32 R61, -RZ, R62.H0_H0 ;  /* 0x2000003eff3d7230 */ /* 0x000fe40000004100 */
[----:B------:R-:W-:Y:S01]  /*57f0*/  FMUL R11, R47, R11 ;  /* 0x0000000b2f0b7220 */ /* 0x000fe20000400000 */
[----:B------:R-:W-:Y:S01]  /*5800*/  F2FP.F16.E5M2.UNPACK_B R64, R59.H1 ;  /* 0x0000003bff40723e */ /* 0x000fe200030004ff */
[----:B------:R-:W-:Y:S01]  /*5810*/  HADD2.F32 R59, -RZ, R60.H0_H0 ;  /* 0x2000003cff3b7230 */ /* 0x000fe20000004100 */
[----:B------:R-:W-:Y:S01]  /*5820*/  F2FP.SATFINITE.E5M2.F32.PACK_AB_MERGE_C R92, R5, R4, R92 ;  /* 0x00000004055c723e */ /* 0x000fe2000480605c */
[C---:B------:R-:W-:Y:S01]  /*5830*/  FFMA R11, R49.reuse, R56, R11 ;  /* 0x00000038310b7223 */ /* 0x040fe2000000000b */
[C---:B------:R-:W-:Y:S01]  /*5840*/  FFMA R12, R49.reuse, R57, R12 ;  /* 0x00000039310c7223 */ /* 0x040fe2000000000c */
[----:B------:R-:W-:Y:S01]  /*5850*/  FFMA R13, R49, R58, R13 ;  /* 0x0000003a310d7223 */ /* 0x000fe2000000000d */
[----:B------:R-:W-:Y:S02]  /*5860*/  HADD2.F32 R62, -RZ, R62.H1_H1 ;  /* 0x3000003eff3e7230 */ /* 0x000fe40000004100 */
[----:B------:R-:W-:Y:S01]  /*5870*/  FMUL R14, R47, R14 ;  /* 0x0000000e2f0e7220 */ /* 0x000fe20000400000 */
[----:B------:R-:W-:Y:S01]  /*5880*/  HADD2.F32 R60, -RZ, R60.H1_H1 ;  /* 0x3000003cff3c7230 */ /* 0x000fe20000004100 */
[----:B------:R-:W-:Y:S01]  /*5890*/  F2FP.SATFINITE.E5M2.F32.PACK_AB_MERGE_C R93, R11, R10, RZ ;  /* 0x0000000a0b5d723e */ /* 0x000fe200048060ff */
[----:B------:R-:W-:Y:S02]  /*58a0*/  HADD2.F32 R51, -RZ, R77.H0_H0 ;  /* 0x2000004dff337230 */ /* 0x000fe40000004100 */
[----:B------:R-:W-:Y:S01]  /*58b0*/  FFMA R14, R49, R59, R14 ;  /* 0x0000003b310e7223 */ /* 0x000fe2000000000e */
[----:B------:R-:W-:Y:S01]  /*58c0*/  FMUL R15, R47, R15 ;  /* 0x0000000f2f0f7220 */ /* 0x000fe20000400000 */
[--C-:B------:R-:W-:Y:S01]  /*58d0*/  HADD2.F32 R63, -RZ, R64.reuse.H0_H0 ;  /* 0x20000040ff3f7230 */ /* 0x100fe20000004100 */
[----:B------:R-:W-:Y:S01]  /*58e0*/  F2FP.SATFINITE.E5M2.F32.PACK_AB_MERGE_C R93, R9, R8, R93 ;  /* 0x00000008095d723e */ /* 0x000fe2000480605d */
[----:B------:R-:W-:Y:S02]  /*58f0*/  HADD2.F32 R64, -RZ, R64.H1_H1 ;  /* 0x30000040ff407230 */ /* 0x000fe40000004100 */
[C---:B------:R-:W-:Y:S01]  /*5900*/  FFMA R15, R49.reuse, R60, R15 ;  /* 0x0000003c310f7223 */ /* 0x040fe2000000000f */
[C---:B------:R-:W-:Y:S01]  /*5910*/  FFMA R16, R49.reuse, R61, R16 ;  /* 0x0000003d31107223 */ /* 0x040fe20000000010 */
[----:B------:R-:W-:Y:S01]  /*5920*/  FFMA R17, R49, R62, R17 ;  /* 0x0000003e31117223 */ /* 0x000fe20000000011 */
[C---:B------:R-:W-:Y:S01]  /*5930*/  FMUL R18, R47.reuse, R18 ;  /* 0x000000122f127220 */ /* 0x040fe20000400000 */
[C---:B------:R-:W-:Y:S01]  /*5940*/  FMUL R19, R47.reuse, R19 ;  /* 0x000000132f137220 */ /* 0x040fe20000400000 */
[--C-:B------:R-:W-:Y:S02]  /*5950*/  HADD2.F32 R66, -RZ, R68.reuse.H0_H0 ;  /* 0x20000044ff427230 */ /* 0x100fe40000004100 */
[----:B------:R-:W-:Y:S01]  /*5960*/  FMUL R3, R47, R22 ;  /* 0x000000162f037220 */ /* 0x000fe20000400000 */
[C---:B------:R-:W-:Y:S01]  /*5970*/  FFMA R18, R49.reuse, R63, R18 ;  /* 0x0000003f31127223 */ /* 0x040fe20000000012 */
[----:B------:R-:W-:Y:S02]  /*5980*/  HADD2.F32 R68, -RZ, R68.H1_H1 ;  /* 0x30000044ff447230 */ /* 0x000fe40000004100 */
[----:B------:R-:W-:Y:S01]  /*5990*/  FFMA R19, R49, R64, R19 ;  /* 0x0000004031137223 */ /* 0x000fe20000000013 */
[----:B------:R-:W-:Y:S01]  /*59a0*/  FMUL R23, R47, R23 ;  /* 0x000000172f177220 */ /* 0x000fe20000400000 */
[C---:B------:R-:W-:Y:S01]  /*59b0*/  FFMA R0, R49.reuse, R65, R0 ;  /* 0x0000004131007223 */ /* 0x040fe20000000000 */
[C---:B------:R-:W-:Y:S01]  /*59c0*/  FFMA R2, R49.reuse, R67, R2 ;  /* 0x0000004331027223 */ /* 0x040fe20000000002 */
[--C-:B------:R-:W-:Y:S02]  /*59d0*/  HADD2.F32 R71, -RZ, R72.reuse.H0_H0 ;  /* 0x20000048ff477230 */ /* 0x100fe40000004100 */
[----:B------:R-:W-:Y:S01]  /*59e0*/  FFMA R3, R49, R66, R3 ;  /* 0x0000004231037223 */ /* 0x000fe20000000003 */
[----:B------:R-:W-:Y:S02]  /*59f0*/  HADD2.F32 R72, -RZ, R72.H1_H1 ;  /* 0x30000048ff487230 */ /* 0x000fe40000004100 */
[----:B------:R-:W-:Y:S01]  /*5a00*/  FMUL R22, R47, R26 ;  /* 0x0000001a2f167220 */ /* 0x000fe20000400000 */
        /* <DEDUP_REMOVED lines=18> */
[----:B------:R-:W-:Y:S01]  /*5b30*/  F2FP.SATFINITE.E5M2.F32.PACK_AB_MERGE_C R94, R15, R14, RZ ;  /* 0x0000000e0f5e723e */ /* 0x000fe200048060ff */
[----:B------:R-:W-:Y:S01]  /*5b40*/  FFMA R28, R49, R51, R28 ;  /* 0x00000033311c7223 */ /* 0x000fe2000000001c */
[----:B------:R-:W-:Y:S01]  /*5b50*/  F2FP.SATFINITE.E5M2.F32.PACK_AB_MERGE_C R95, R19, R18, RZ ;  /* 0x00000012135f723e */ /* 0x000fe200048060ff */
[C---:B------:R-:W-:Y:S01]  /*5b60*/  FFMA R29, R49.reuse, R48, R29 ;  /* 0x00000030311d7223 */ /* 0x040fe2000000001d */
[C---:B------:R-:W-:Y:S01]  /*5b70*/  FFMA R30, R49.reuse, R77, R30 ;  /* 0x0000004d311e7223 */ /* 0x040fe2000000001e */
[----:B------:R-:W-:Y:S01]  /*5b80*/  FFMA R35, R49, R50, R35 ;  /* 0x0000003231237223 */ /* 0x000fe20000000023 */
[----:B------:R-:W-:Y:S02]  /*5b90*/  F2FP.SATFINITE.E5M2.F32.PACK_AB_MERGE_C R94, R13, R12, R94 ;  /* 0x0000000c0d5e723e */ /* 0x000fe4000480605e */
[----:B------:R-:W-:Y:S02]  /*5ba0*/  F2FP.SATFINITE.E5M2.F32.PACK_AB_MERGE_C R95, R17, R16, R95 ;  /* 0x00000010115f723e */ /* 0x000fe4000480605f */
[----:B------:R-:W-:Y:S02]  /*5bb0*/  F2FP.SATFINITE.E5M2.F32.PACK_AB_MERGE_C R113, R23, R3, RZ ;  /* 0x000000031771723e */ /* 0x000fe400048060ff */
[----:B------:R-:W-:Y:S01]  /*5bc0*/  F2FP.SATFINITE.E5M2.F32.PACK_AB_MERGE_C R114, R27, R22, RZ ;  /* 0x000000161b72723e */ /* 0x000fe200048060ff */
[----:B------:R1:W-:Y:S01]  /*5bd0*/  STS.128 [R103+UR43+0x1200], R92 ;  /* 0x0012005c67007988 */ /* 0x0003e20008000c2b */
[----:B------:R-:W-:Y:S02]  /*5be0*/  F2FP.SATFINITE.E5M2.F32.PACK_AB_MERGE_C R116, R31, R26, RZ ;  /* 0x0000001a1f74723e */ /* 0x000fe400048060ff */
[----:B------:R-:W-:Y:S02]  /*5bf0*/  F2FP.SATFINITE.E5M2.F32.PACK_AB_MERGE_C R117, R35, R30, RZ ;  /* 0x0000001e2375723e */ /* 0x000fe400048060ff */
[----:B------:R-:W-:Y:S02]  /*5c00*/  F2FP.SATFINITE.E5M2.F32.PACK_AB_MERGE_C R112, R2, R0, R113 ;  /* 0x000000000270723e */ /* 0x000fe40004806071 */
[----:B------:R-:W-:Y:S02]  /*5c10*/  F2FP.SATFINITE.E5M2.F32.PACK_AB_MERGE_C R113, R21, R20, R114 ;  /* 0x000000141571723e */ /* 0x000fe40004806072 */
[----:B------:R-:W-:Y:S02]  /*5c20*/  F2FP.SATFINITE.E5M2.F32.PACK_AB_MERGE_C R114, R25, R24, R116 ;  /* 0x000000181972723e */ /* 0x000fe40004806074 */
[----:B------:R-:W-:Y:S02]  /*5c30*/  F2FP.SATFINITE.E5M2.F32.PACK_AB_MERGE_C R115, R29, R28, R117 ;  /* 0x0000001c1d73723e */ /* 0x000fe40004806075 */
[----:B------:R-:W-:Y:S03]  /*5c40*/  IADD3 R116, PT, PT, R44, 0x1, RZ ;  /* 0x000000012c747810 */ /* 0x000fe60007ffe0ff */
[----:B------:R1:W-:Y:S01]  /*5c50*/  STS.128 [R102+0x1010], R112 ;  /* 0x0010107066007388 */ /* 0x0003e20000000c00 */
[----:B------:R-:W-:Y:S01]  /*5c60*/  @!PT LDS RZ, [RZ] ;  /* 0x00000000fffff984 */ /* 0x000fe20000000800 */
[----:B------:R-:W-:Y:S01]  /*5c70*/  @!PT LDS RZ, [RZ] ;  /* 0x00000000fffff984 */ /* 0x000fe20000000800 */
[----:B------:R-:W-:Y:S01]  /*5c80*/  @!PT LDS RZ, [RZ] ;  /* 0x00000000fffff984 */ /* 0x000fe20000000800 */
[----:B------:R-:W-:Y:S01]  /*5c90*/  @!PT LDS RZ, [RZ] ;  /* 0x00000000fffff984 */ /* 0x000fe20000000800 */
[----:B------:R3:W-:Y:S07]  /*5ca0*/  MEMBAR.ALL.CTA ;  /* 0x0000000000007992 */ /* 0x0007ee0000008000 */
[----:B---3--:R-:W3:Y:S02]  /*5cb0*/  FENCE.VIEW.ASYNC.S ;  /* 0x00000000000073c6 */ /* 0x008ee40000000000 */
[----:B---3--:R-:W-:Y:S06]  /*5cc0*/  BAR.SYNC.DEFER_BLOCKING 0x1, 0x80 ;  /* 0x0042000000007b1d */ /* 0x008fec0000010000 */
[----:B------:R-:W-:Y:S05]  /*5cd0*/  @P0 BRA `(.L_x_91) ;  /* 0x0000000000340947 */ /* 0x000fea0003800000 */
[----:B------:R-:W-:Y:S01]  /*5ce0*/  UIADD3 UR12, UPT, UPT, UR43, 0x1200, URZ ;  /* 0x000012002b0c7890 */ /* 0x000fe2000fffe0ff */
[----:B------:R-:W-:Y:S01]  /*5cf0*/  R2UR UR9, R91 ;  /* 0x000000005b0972ca */ /* 0x000fe200000e0000 */
[----:B------:R-:W-:Y:S01]  /*5d00*/  UIADD3 UR10, UP0, UPT, UR46, 0x680, URZ ;  /* 0x000006802e0a7890 */ /* 0x000fe2000ff1e0ff */
[----:B------:R-:W-:Y:S01]  /*5d10*/  R2UR UR8, R97 ;  /* 0x00000000610872ca */ /* 0x000fe200000e0000 */
[----:B------:R-:W-:Y:S02]  /*5d20*/  UMOV UR7, UR36 ;  /* 0x0000002400077c82 */ /* 0x000fe40008000000 */
[----:B------:R-:W-:Y:S01]  /*5d30*/  IMAD.U32 R109, RZ, RZ, UR12 ;  /* 0x0000000cff6d7e24 */ /* 0x000fe2000f8e00ff */
[----:B------:R-:W-:Y:S04]  /*5d40*/  UIADD3.X UR11, UPT, UPT, URZ, UR47, URZ, UP0, !UPT ;  /* 0x0000002fff0b7290 */ /* 0x000fe800087fe4ff */
[----:B------:R-:W-:Y:S03]  /*5d50*/  R2UR UR4, R109 ;  /* 0x000000006d0472ca */ /* 0x000fe600000e0000 */
[----:B------:R-:W-:Y:S02]  /*5d60*/  USHF.L.U32 UR5, UR9, 0x6, URZ ;  /* 0x0000000609057899 */ /* 0x000fe400080006ff */
[----:B------:R-:W-:Y:S09]  /*5d70*/  USHF.L.U32 UR6, UR8, 0x6, URZ ;  /* 0x0000000608067899 */ /* 0x000ff200080006ff */
[----:B------:R3:W-:Y:S01]  /*5d80*/  UTMASTG.3D [UR4], [UR10] ;  /* 0x000000040a0073b5 */ /* 0x0007e20008010000 */
[----:B------:R0:W-:Y:S01]  /*5d90*/  UTMACMDFLUSH ;  /* 0x00000000000079b7 */ /* 0x0001e20000000000 */
[----:B---3--:R-:W-:Y:S04]  /*5da0*/  DEPBAR.LE SB0, 0x0 ;  /* 0x000080000000791a */ /* 0x008fe80000000000 */
.L_x_91:
[----:B------:R-:W-:Y:S05]  /*5db0*/  BSYNC.RECONVERGENT B0 ;  /* 0x0000000000007941 */ /* 0x000fea0003800200 */
.L_x_90:
[----:B------:R-:W-:Y:S01]  /*5dc0*/  BAR.SYNC.DEFER_BLOCKING 0x1, 0x80 ;  /* 0x0042000000007b1d */ /* 0x000fe20000010000 */
[----:B------:R-:W-:Y:S01]  /*5dd0*/  ISETP.NE.AND P2, PT, R110, RZ, PT ;  /* 0x000000ff6e00720c */ /* 0x000fe20003f45270 */
[----:B------:R-:W-:Y:S01]  /*5de0*/  IMAD.IADD R91, R43, 0x1, R79 ;  /* 0x000000012b5b7824 */ /* 0x000fe200078e024f */
[----:B------:R-:W-:Y:S01]  /*5df0*/  ISETP.NE.AND P0, PT, R111, 0x2, PT ;  /* 0x000000026f00780c */ /* 0x000fe20003f05270 */
[----:B------:R-:W-:Y:S01]  /*5e00*/  IMAD.IADD R97, R45, 0x1, R90 ;  /* 0x000000012d617824 */ /* 0x000fe200078e025a */
[----:B------:R-:W-:Y:S02]  /*5e10*/  ISETP.NE.AND P1, PT, R116, 0x4, PT ;  /* 0x000000047400780c */ /* 0x000fe40003f25270 */
[----:B------:R-:W-:Y:S02]  /*5e20*/  SEL R0, RZ, 0x1, P0 ;  /* 0x00000001ff007807 */ /* 0x000fe40000000000 */
[----:B------:R-:W-:Y:S02]  /*5e30*/  SEL R3, RZ, 0x1, P1 ;  /* 0x00000001ff037807 */ /* 0x000fe40000800000 */
[----:B------:R-:W-:Y:S02]  /*5e40*/  LOP3.LUT R107, R107, R0, RZ, 0x3c, !PT ;  /* 0x000000006b6b7212 */ /* 0x000fe400078e3cff */
[----:B------:R-:W-:Y:S02]  /*5e50*/  LOP3.LUT R108, R108, R3, RZ, 0x3c, !PT ;  /* 0x000000036c6c7212 */ /* 0x000fe400078e3cff */
[----:B------:R-:W-:Y:S02]  /*5e60*/  @P2 R2UR UR36, R105 ;  /* 0x00000000692422ca */ /* 0x000fe400000e0000 */
[----:B------:R-:W-:Y:S02]  /*5e70*/  SEL R111, R111, RZ, P0 ;  /* 0x000000ff6f6f7207 */ /* 0x000fe40000000000 */
[----:B------:R-:W-:Y:S01]  /*5e80*/  SEL R44, R116, RZ, P1 ;  /* 0x000000ff742c7207 */ /* 0x000fe20000800000 */
[----:B------:R-:W-:Y:S10]  /*5e90*/  @P2 BRA `(.L_x_92) ;  /* 0xffffffe400842947 */ /* 0x000ff4000383ffff */
[----:B------:R-:W-:Y:S05]  /*5ea0*/  EXIT ;  /* 0x000000000000794d */ /* 0x000fea0003800000 */
.L_x_19:
[----:B--2---:R2:W1:Y:S02]  /*5eb0*/  SYNCS.PHASECHK.TRANS64.TRYWAIT P0, [R3+URZ+0xb0], R2 ;  /* 0x0000b002030075a7 */ /* 0x00446400080011ff */
[----:B-1----:R-:W-:Y:S05]  /*5ec0*/  @!P0 NANOSLEEP.SYNCS 0x989680 ;  /* 0x009896800000895d */ /* 0x002fea0003900000 */
[----:B------:R-:W1:Y:S02]  /*5ed0*/  @!P0 SYNCS.PHASECHK.TRANS64 P0, [R3+URZ+0xb0], R2 ;  /* 0x0000b002030085a7 */ /* 0x000e6400080010ff */
[----:B-1----:R-:W-:Y:S05]  /*5ee0*/  @!P0 BRA `(.L_x_19) ;  /* 0xfffffffc00f08947 */ /* 0x002fea000383ffff */
[----:B------:R-:W-:Y:S05]  /*5ef0*/  BRA `(.L_x_93) ;  /* 0xffffffb400907947 */ /* 0x000fea000383ffff */
.L_x_22:
[----:B-1----:R-:W-:-:S07]  /*5f00*/  MOV R2, UR33 ;  /* 0x0000002100027c02 */ /* 0x002fce0008000f00 */
.L_x_94:
[----:B-1----:R1:W2:Y:S02]  /*5f10*/  SYNCS.PHASECHK.TRANS64.TRYWAIT P0, [R2+URZ+0x10], R5 ;  /* 0x00001005020075a7 */ /* 0x0022a400080011ff */
[----:B--2---:R-:W-:Y:S05]  /*5f20*/  @!P0 NANOSLEEP.SYNCS 0x989680 ;  /* 0x009896800000895d */ /* 0x004fea0003900000 */
[----:B------:R-:W2:Y:S02]  /*5f30*/  @!P0 SYNCS.PHASECHK.TRANS64 P0, [R2+URZ+0x10], R5 ;  /* 0x00001005020085a7 */ /* 0x000ea400080010ff */
[----:B--2---:R-:W-:Y:S05]  /*5f40*/  @!P0 BRA `(.L_x_94) ;  /* 0xfffffffc00f08947 */ /* 0x004fea000383ffff */
[----:B------:R-:W-:Y:S05]  /*5f50*/  BRA `(.L_x_21) ;  /* 0xffffffb400e07947 */ /* 0x000fea000383ffff */
.L_x_28:
[----:B-1----:R-:W-:-:S07]  /*5f60*/  MOV R2, UR17 ;  /* 0x0000001100027c02 */ /* 0x002fce0008000f00 */
.L_x_95:
[----:B-1----:R1:W2:Y:S02]  /*5f70*/  SYNCS.PHASECHK.TRANS64.TRYWAIT P0, [R2+URZ+0x10], R5 ;  /* 0x00001005020075a7 */ /* 0x0022a400080011ff */
[----:B--2---:R-:W-:Y:S05]  /*5f80*/  @!P0 NANOSLEEP.SYNCS 0x989680 ;  /* 0x009896800000895d */ /* 0x004fea0003900000 */
[----:B------:R-:W2:Y:S02]  /*5f90*/  @!P0 SYNCS.PHASECHK.TRANS64 P0, [R2+URZ+0x10], R5 ;  /* 0x00001005020085a7 */ /* 0x000ea400080010ff */
[----:B--2---:R-:W-:Y:S05]  /*5fa0*/  @!P0 BRA `(.L_x_95) ;  /* 0xfffffffc00f08947 */ /* 0x004fea000383ffff */
[----:B------:R-:W-:Y:S05]  /*5fb0*/  BRA `(.L_x_27) ;  /* 0xffffffb800847947 */ /* 0x000fea000383ffff */
.L_x_32:
[----:B-1----:R1:W2:Y:S02]  /*5fc0*/  SYNCS.PHASECHK.TRANS64.TRYWAIT P0, [R2+URZ+0x40], R3 ;  /* 0x00004003020075a7 */ /* 0x0022a400080011ff */
[----:B--2---:R-:W-:Y:S05]  /*5fd0*/  @!P0 NANOSLEEP.SYNCS 0x989680 ;  /* 0x009896800000895d */ /* 0x004fea0003900000 */
[----:B------:R-:W2:Y:S02]  /*5fe0*/  @!P0 SYNCS.PHASECHK.TRANS64 P0, [R2+URZ+0x40], R3 ;  /* 0x00004003020085a7 */ /* 0x000ea400080010ff */
[----:B--2---:R-:W-:Y:S05]  /*5ff0*/  @!P0 BRA `(.L_x_32) ;  /* 0xfffffffc00f08947 */ /* 0x004fea000383ffff */
[----:B------:R-:W-:Y:S05]  /*6000*/  BRA `(.L_x_96) ;  /* 0xffffffbc00107947 */ /* 0x000fea000383ffff */
.L_x_36:
[----:B----4-:R-:W-:-:S07]  /*6010*/  MOV R0, UR4 ;  /* 0x0000000400007c02 */ /* 0x010fce0008000f00 */
.L_x_97:
[----:B-1----:R1:W2:Y:S02]  /*6020*/  SYNCS.PHASECHK.TRANS64.TRYWAIT P0, [R0+URZ], R3 ;  /* 0x00000003000075a7 */ /* 0x0022a400080011ff */
[----:B--2---:R-:W-:Y:S05]  /*6030*/  @!P0 NANOSLEEP.SYNCS 0x989680 ;  /* 0x009896800000895d */ /* 0x004fea0003900000 */
[----:B------:R-:W2:Y:S02]  /*6040*/  @!P0 SYNCS.PHASECHK.TRANS64 P0, [R0+URZ], R3 ;  /* 0x00000003000085a7 */ /* 0x000ea400080010ff */
[----:B--2---:R-:W-:Y:S05]  /*6050*/  @!P0 BRA `(.L_x_97) ;  /* 0xfffffffc00f08947 */ /* 0x004fea000383ffff */
[----:B------:R-:W-:Y:S05]  /*6060*/  BRA `(.L_x_98) ;  /* 0xffffffc000807947 */ /* 0x000fea000383ffff */
.L_x_39:
[----:B-1----:R1:W2:Y:S02]  /*6070*/  SYNCS.PHASECHK.TRANS64.TRYWAIT P0, [R0+URZ+0xa0], R5 ;  /* 0x0000a005000075a7 */ /* 0x0022a400080011ff */
[----:B--2---:R-:W-:Y:S05]  /*6080*/  @!P0 NANOSLEEP.SYNCS 0x989680 ;  /* 0x009896800000895d */ /* 0x004fea0003900000 */
[----:B------:R-:W2:Y:S02]  /*6090*/  @!P0 SYNCS.PHASECHK.TRANS64 P0, [R0+URZ+0xa0], R5 ;  /* 0x0000a005000085a7 */ /* 0x000ea400080010ff */
[----:B--2---:R-:W-:Y:S05]  /*60a0*/  @!P0 BRA `(.L_x_39) ;  /* 0xfffffffc00f08947 */ /* 0x004fea000383ffff */
[----:B------:R-:W-:Y:S05]  /*60b0*/  BRA `(.L_x_99) ;  /* 0xffffffc000dc7947 */ /* 0x000fea000383ffff */
.L_x_40:
[----:B------:R-:W-:-:S07]  /*60c0*/  MOV R0, UR5 ;  /* 0x0000000500007c02 */ /* 0x000fce0008000f00 */
.L_x_100:
[----:B-1----:R1:W2:Y:S02]  /*60d0*/  SYNCS.PHASECHK.TRANS64.TRYWAIT P0, [R0+URZ+0x50], R5 ;  /* 0x00005005000075a7 */ /* 0x0022a400080011ff */
[----:B--2---:R-:W-:Y:S05]  /*60e0*/  @!P0 NANOSLEEP.SYNCS 0x989680 ;  /* 0x009896800000895d */ /* 0x004fea0003900000 */
[----:B------:R-:W2:Y:S02]  /*60f0*/  @!P0 SYNCS.PHASECHK.TRANS64 P0, [R0+URZ+0x50], R5 ;  /* 0x00005005000085a7 */ /* 0x000ea400080010ff */
[----:B--2---:R-:W-:Y:S05]  /*6100*/  @!P0 BRA `(.L_x_100) ;  /* 0xfffffffc00f08947 */ /* 0x004fea000383ffff */
[----:B------:R-:W-:Y:S05]  /*6110*/  BRA `(.L_x_101) ;  /* 0xffffffc000ec7947 */ /* 0x000fea000383ffff */
.L_x_41:
[----:B-1----:R1:W2:Y:S02]  /*6120*/  SYNCS.PHASECHK.TRANS64.TRYWAIT P1, [R0+URZ+0x40], R5 ;  /* 0x00004005000075a7 */ /* 0x0022a400080211ff */
[----:B--2---:R-:W-:Y:S05]  /*6130*/  @!P1 NANOSLEEP.SYNCS 0x989680 ;  /* 0x009896800000995d */ /* 0x004fea0003900000 */
[----:B------:R-:W2:Y:S02]  /*6140*/  @!P1 SYNCS.PHASECHK.TRANS64 P1, [R0+URZ+0x40], R5 ;  /* 0x00004005000095a7 */ /* 0x000ea400080210ff */
[----:B--2---:R-:W-:Y:S05]  /*6150*/  @!P1 BRA `(.L_x_41) ;  /* 0xfffffffc00f09947 */ /* 0x004fea000383ffff */
[----:B------:R-:W-:Y:S05]  /*6160*/  BRA `(.L_x_102) ;  /* 0xffffffc4001c7947 */ /* 0x000fea000383ffff */
.L_x_44:
[----:B------:R-:W-:-:S07]  /*6170*/  MOV R0, UR5 ;  /* 0x0000000500007c02 */ /* 0x000fce0008000f00 */
.L_x_103:
[----:B-1----:R1:W2:Y:S02]  /*6180*/  SYNCS.PHASECHK.TRANS64.TRYWAIT P0, [R0+URZ+0x50], R3 ;  /* 0x00005003000075a7 */ /* 0x0022a400080011ff */
[----:B--2---:R-:W-:Y:S05]  /*6190*/  @!P0 NANOSLEEP.SYNCS 0x989680 ;  /* 0x009896800000895d */ /* 0x004fea0003900000 */
[----:B------:R-:W2:Y:S02]  /*61a0*/  @!P0 SYNCS.PHASECHK.TRANS64 P0, [R0+URZ+0x50], R3 ;  /* 0x00005003000085a7 */ /* 0x000ea400080010ff */
[----:B--2---:R-:W-:Y:S05]  /*61b0*/  @!P0 BRA `(.L_x_103) ;  /* 0xfffffffc00f08947 */ /* 0x004fea000383ffff */
[----:B------:R-:W-:Y:S05]  /*61c0*/  BRA `(.L_x_43) ;  /* 0xffffffc400707947 */ /* 0x000fea000383ffff */
.L_x_51:
[----:B-1----:R1:W2:Y:S02]  /*61d0*/  SYNCS.PHASECHK.TRANS64.TRYWAIT P1, [R0+URZ+0x40], R5 ;  /* 0x00004005000075a7 */ /* 0x0022a400080211ff */
[----:B--2---:R-:W-:Y:S05]  /*61e0*/  @!P1 NANOSLEEP.SYNCS 0x989680 ;  /* 0x009896800000995d */ /* 0x004fea0003900000 */
[----:B------:R-:W2:Y:S02]  /*61f0*/  @!P1 SYNCS.PHASECHK.TRANS64 P1, [R0+URZ+0x40], R5 ;  /* 0x00004005000095a7 */ /* 0x000ea400080210ff */
[----:B--2---:R-:W-:Y:S05]  /*6200*/  @!P1 BRA `(.L_x_51) ;  /* 0xfffffffc00f09947 */ /* 0x004fea000383ffff */
[----:B------:R-:W-:Y:S05]  /*6210*/  BRA `(.L_x_104) ;  /* 0xffffffc800c87947 */ /* 0x000fea000383ffff */
.L_x_52:
[----:B------:R-:W-:-:S07]  /*6220*/  MOV R3, UR9 ;  /* 0x0000000900037c02 */ /* 0x000fce0008000f00 */
.L_x_105:
[----:B-1----:R1:W2:Y:S02]  /*6230*/  SYNCS.PHASECHK.TRANS64.TRYWAIT P0, [R3+URZ+0x80], R0 ;  /* 0x00008000030075a7 */ /* 0x0022a400080011ff */
[----:B--2---:R-:W-:Y:S05]  /*6240*/  @!P0 NANOSLEEP.SYNCS 0x989680 ;  /* 0x009896800000895d */ /* 0x004fea0003900000 */
[----:B------:R-:W2:Y:S02]  /*6250*/  @!P0 SYNCS.PHASECHK.TRANS64 P0, [R3+URZ+0x80], R0 ;  /* 0x00008000030085a7 */ /* 0x000ea400080010ff */
[----:B--2---:R-:W-:Y:S05]  /*6260*/  @!P0 BRA `(.L_x_105) ;  /* 0xfffffffc00f08947 */ /* 0x004fea000383ffff */
[----:B------:R-:W-:Y:S05]  /*6270*/  BRA `(.L_x_106) ;  /* 0xffffffc800fc7947 */ /* 0x000fea000383ffff */
.L_x_55:
[----:B------:R-:W-:Y:S07]  /*6280*/  MOV R0, UR7 ;  /* 0x0000000700007c02 */ /* 0x000fee0008000f00 */
.L_x_107:
[----:B-1----:R1:W2:Y:S02]  /*6290*/  SYNCS.PHASECHK.TRANS64.TRYWAIT P0, [R0+URZ], R3 ;  /* 0x00000003000075a7 */ /* 0x0022a400080011ff */
[----:B--2---:R-:W-:Y:S05]  /*62a0*/  @!P0 NANOSLEEP.SYNCS 0x989680 ;  /* 0x009896800000895d */ /* 0x004fea0003900000 */
[----:B------:R-:W2:Y:S02]  /*62b0*/  @!P0 SYNCS.PHASECHK.TRANS64 P0, [R0+URZ], R3 ;  /* 0x00000003000085a7 */ /* 0x000ea400080010ff */
[----:B--2---:R-:W-:Y:S05]  /*62c0*/  @!P0 BRA `(.L_x_107) ;  /* 0xfffffffc00f08947 */ /* 0x004fea000383ffff */
[----:B------:R-:W-:Y:S05]  /*62d0*/  BRA `(.L_x_54) ;  /* 0xffffffcc00347947 */ /* 0x000fea000383ffff */
.L_x_58:
[----:B------:R-:W-:-:S07]  /*62e0*/  MOV R0, UR5 ;  /* 0x0000000500007c02 */ /* 0x000fce0008000f00 */
.L_x_108:
[----:B--2---:R2:W3:Y:S02]  /*62f0*/  SYNCS.PHASECHK.TRANS64.TRYWAIT P0, [R0+URZ], R3 ;  /* 0x00000003000075a7 */ /* 0x0044e400080011ff */
[----:B---3--:R-:W-:Y:S05]  /*6300*/  @!P0 NANOSLEEP.SYNCS 0x989680 ;  /* 0x009896800000895d */ /* 0x008fea0003900000 */
[----:B------:R-:W3:Y:S02]  /*6310*/  @!P0 SYNCS.PHASECHK.TRANS64 P0, [R0+URZ], R3 ;  /* 0x00000003000085a7 */ /* 0x000ee400080010ff */
[----:B---3--:R-:W-:Y:S05]  /*6320*/  @!P0 BRA `(.L_x_108) ;  /* 0xfffffffc00f08947 */ /* 0x008fea000383ffff */
[----:B------:R-:W-:Y:S05]  /*6330*/  BRA `(.L_x_109) ;  /* 0xffffffcc00d47947 */ /* 0x000fea000383ffff */
.L_x_59:
[----:B------:R-:W-:-:S07]  /*6340*/  MOV R0, UR5 ;  /* 0x0000000500007c02 */ /* 0x000fce0008000f00 */
.L_x_110:
[----:B--2---:R2:W3:Y:S02]  /*6350*/  SYNCS.PHASECHK.TRANS64.TRYWAIT P0, [R0+URZ], R3 ;  /* 0x00000003000075a7 */ /* 0x0044e400080011ff */
[----:B---3--:R-:W-:Y:S05]  /*6360*/  @!P0 NANOSLEEP.SYNCS 0x989680 ;  /* 0x009896800000895d */ /* 0x008fea0003900000 */
[----:B------:R-:W3:Y:S02]  /*6370*/  @!P0 SYNCS.PHASECHK.TRANS64 P0, [R0+URZ], R3 ;  /* 0x00000003000085a7 */ /* 0x000ee400080010ff */
[----:B---3--:R-:W-:Y:S05]  /*6380*/  @!P0 BRA `(.L_x_110) ;  /* 0xfffffffc00f08947 */ /* 0x008fea000383ffff */
[----:B------:R-:W-:Y:S05]  /*6390*/  BRA `(.L_x_111) ;  /* 0xffffffcc00e07947 */ /* 0x000fea000383ffff */
.L_x_60:
[----:B------:R-:W-:-:S07]  /*63a0*/  MOV R0, UR5 ;  /* 0x0000000500007c02 */ /* 0x000fce0008000f00 */
.L_x_112:
[----:B--2---:R2:W3:Y:S02]  /*63b0*/  SYNCS.PHASECHK.TRANS64.TRYWAIT P0, [R0+URZ], R3 ;  /* 0x00000003000075a7 */ /* 0x0044e400080011ff */
[----:B---3--:R-:W-:Y:S05]  /*63c0*/  @!P0 NANOSLEEP.SYNCS 0x989680 ;  /* 0x009896800000895d */ /* 0x008fea0003900000 */
[----:B------:R-:W3:Y:S02]  /*63d0*/  @!P0 SYNCS.PHASECHK.TRANS64 P0, [R0+URZ], R3 ;  /* 0x00000003000085a7 */ /* 0x000ee400080010ff */
[----:B---3--:R-:W-:Y:S05]  /*63e0*/  @!P0 BRA `(.L_x_112) ;  /* 0xfffffffc00f08947 */ /* 0x008fea000383ffff */
[----:B------:R-:W-:Y:S05]  /*63f0*/  BRA `(.L_x_113) ;  /* 0xffffffcc00ec7947 */ /* 0x000fea000383ffff */
.L_x_61:
[----:B------:R-:W-:-:S07]  /*6400*/  MOV R0, UR7 ;  /* 0x0000000700007c02 */ /* 0x000fce0008000f00 */
.L_x_114:
[----:B--2---:R2:W3:Y:S02]  /*6410*/  SYNCS.PHASECHK.TRANS64.TRYWAIT P0, [R0+URZ], R3 ;  /* 0x00000003000075a7 */ /* 0x0044e400080011ff */
[----:B---3--:R-:W-:Y:S05]  /*6420*/  @!P0 NANOSLEEP.SYNCS 0x989680 ;  /* 0x009896800000895d */ /* 0x008fea0003900000 */
[----:B------:R-:W3:Y:S02]  /*6430*/  @!P0 SYNCS.PHASECHK.TRANS64 P0, [R0+URZ], R3 ;  /* 0x00000003000085a7 */ /* 0x000ee400080010ff */
[----:B---3--:R-:W-:Y:S05]  /*6440*/  @!P0 BRA `(.L_x_114) ;  /* 0xfffffffc00f08947 */ /* 0x008fea000383ffff */
[----:B------:R-:W-:Y:S05]  /*6450*/  BRA `(.L_x_115) ;  /* 0xffffffcc00f87947 */ /* 0x000fea000383ffff */
.L_x_66:
[----:B---3--:R3:W1:Y:S02]  /*6460*/  SYNCS.PHASECHK.TRANS64.TRYWAIT P0, [R0+URZ+0x40], R3 ;  /* 0x00004003000075a7 */ /* 0x00866400080011ff */
[----:B-1----:R-:W-:Y:S05]  /*6470*/  @!P0 NANOSLEEP.SYNCS 0x989680 ;  /* 0x009896800000895d */ /* 0x002fea0003900000 */
[----:B------:R-:W1:Y:S02]  /*6480*/  @!P0 SYNCS.PHASECHK.TRANS64 P0, [R0+URZ+0x40], R3 ;  /* 0x00004003000085a7 */ /* 0x000e6400080010ff */
[----:B-1----:R-:W-:Y:S05]  /*6490*/  @!P0 BRA `(.L_x_66) ;  /* 0xfffffffc00f08947 */ /* 0x002fea000383ffff */
[----:B------:R-:W-:Y:S05]  /*64a0*/  BRA `(.L_x_116) ;  /* 0xffffffd000f47947 */ /* 0x000fea000383ffff */
.L_x_69:
[----:B------:R-:W-:Y:S07]  /*64b0*/  MOV R0, UR6 ;  /* 0x0000000600007c02 */ /* 0x000fee0008000f00 */
.L_x_117:
[----:B-1----:R1:W3:Y:S02]  /*64c0*/  SYNCS.PHASECHK.TRANS64.TRYWAIT P0, [R0+URZ+0x38], R3 ;  /* 0x00003803000075a7 */ /* 0x0022e400080011ff */
[----:B---3--:R-:W-:Y:S05]  /*64d0*/  @!P0 NANOSLEEP.SYNCS 0x989680 ;  /* 0x009896800000895d */ /* 0x008fea0003900000 */
[----:B------:R-:W3:Y:S02]  /*64e0*/  @!P0 SYNCS.PHASECHK.TRANS64 P0, [R0+URZ+0x38], R3 ;  /* 0x00003803000085a7 */ /* 0x000ee400080010ff */
[----:B---3--:R-:W-:Y:S05]  /*64f0*/  @!P0 BRA `(.L_x_117) ;  /* 0xfffffffc00f08947 */ /* 0x008fea000383ffff */
[----:B------:R-:W-:Y:S05]  /*6500*/  BRA `(.L_x_68) ;  /* 0xffffffd400e07947 */ /* 0x000fea000383ffff */
.L_x_72:
[----:B------:R-:W-:Y:S07]  /*6510*/  MOV R3, UR6 ;  /* 0x0000000600037c02 */ /* 0x000fee0008000f00 */
.L_x_118:
[----:B-1----:R1:W2:Y:S02]  /*6520*/  SYNCS.PHASECHK.TRANS64.TRYWAIT P2, [R3+URZ+0x28], R26 ;  /* 0x0000281a030075a7 */ /* 0x0022a400080411ff */
[----:B--2---:R-:W-:Y:S05]  /*6530*/  @!P2 NANOSLEEP.SYNCS 0x989680 ;  /* 0x009896800000a95d */ /* 0x004fea0003900000 */
[----:B------:R-:W2:Y:S02]  /*6540*/  @!P2 SYNCS.PHASECHK.TRANS64 P2, [R3+URZ+0x28], R26 ;  /* 0x0000281a0300a5a7 */ /* 0x000ea400080410ff */
[----:B--2---:R-:W-:Y:S05]  /*6550*/  @!P2 BRA `(.L_x_118) ;  /* 0xfffffffc00f0a947 */ /* 0x004fea000383ffff */
[----:B------:R-:W-:Y:S05]  /*6560*/  BRA `(.L_x_119) ;  /* 0xffffffd800747947 */ /* 0x000fea000383ffff */
.L_x_75:
[----:B--2---:R2:W4:Y:S02]  /*6570*/  SYNCS.PHASECHK.TRANS64.TRYWAIT P0, [R0+URZ+0x40], R3 ;  /* 0x00004003000075a7 */ /* 0x00452400080011ff */
[----:B----4-:R-:W-:Y:S05]  /*6580*/  @!P0 NANOSLEEP.SYNCS 0x989680 ;  /* 0x009896800000895d */ /* 0x010fea0003900000 */
[----:B------:R-:W4:Y:S02]  /*6590*/  @!P0 SYNCS.PHASECHK.TRANS64 P0, [R0+URZ+0x40], R3 ;  /* 0x00004003000085a7 */ /* 0x000f2400080010ff */
[----:B----4-:R-:W-:Y:S05]  /*65a0*/  @!P0 BRA `(.L_x_75) ;  /* 0xfffffffc00f08947 */ /* 0x010fea000383ffff */
[----:B------:R-:W-:Y:S05]  /*65b0*/  BRA `(.L_x_120) ;  /* 0xffffffdc00d07947 */ /* 0x000fea000383ffff */
.L_x_86:
[----:B-1----:R-:W-:Y:S04]  /*65c0*/  MOV R0, UR43 ;  /* 0x0000002b00007c02 */ /* 0x002fe80008000f00 */
[----:B------:R1:W2:Y:S03]  /*65d0*/  SYNCS.PHASECHK.TRANS64.TRYWAIT P1, [R0+URZ+0x20], R3 ;  /* 0x00002003000075a7 */ /* 0x0002a600080211ff */
[----:B--2---:R-:W-:Y:S05]  /*65e0*/  @!P1 NANOSLEEP.SYNCS 0x989680 ;  /* 0x009896800000995d */ /* 0x004fea0003900000 */
[----:B------:R-:W2:Y:S02]  /*65f0*/  @!P1 SYNCS.PHASECHK.TRANS64 P1, [R0+URZ+0x20], R3 ;  /* 0x00002003000095a7 */ /* 0x000ea400080210ff */
[----:B--2---:R-:W-:Y:S05]  /*6600*/  @!P1 BRA `(.L_x_86) ;  /* 0xfffffffc00ec9947 */ /* 0x004fea000383ffff */
[----:B------:R-:W-:Y:S05]  /*6610*/  BRA `(.L_x_85) ;  /* 0xffffffe800c47947 */ /* 0x000fea000383ffff */
.L_x_88:
[----:B-1----:R1:W4:Y:S02]  /*6620*/  SYNCS.PHASECHK.TRANS64.TRYWAIT P1, [R92+URZ+0x60], R7 ;  /* 0x000060075c0075a7 */ /* 0x00232400080211ff */
[----:B----4-:R-:W-:Y:S05]  /*6630*/  @!P1 NANOSLEEP.SYNCS 0x989680 ;  /* 0x009896800000995d */ /* 0x010fea0003900000 */
[----:B------:R-:W4:Y:S02]  /*6640*/  @!P1 SYNCS.PHASECHK.TRANS64 P1, [R92+URZ+0x60], R7 ;  /* 0x000060075c0095a7 */ /* 0x000f2400080210ff */
[----:B----4-:R-:W-:Y:S05]  /*6650*/  @!P1 BRA `(.L_x_88) ;  /* 0xfffffffc00f09947 */ /* 0x010fea000383ffff */
[----:B------:R-:W-:Y:S05]  /*6660*/  BRA `(.L_x_87) ;  /* 0xffffffec00007947 */ /* 0x000fea000383ffff */
        .weak           $__internal_0_$__cuda_sm10x_tcgen05_guardrail_trap_col_being_dealloced_not_returned_by_alloc
        .type           $__internal_0_$__cuda_sm10x_tcgen05_guardrail_trap_col_being_dealloced_not_returned_by_alloc,@function
        .size           $__internal_0_$__cuda_sm10x_tcgen05_guardrail_trap_col_being_dealloced_not_returned_by_alloc,($__internal_1_$__cuda_sm10x_tcgen05_guardrail_trap_phase_invalid_during_alloc - $__internal_0_$__cuda_sm10x_tcgen05_guardrail_trap_col_being_dealloced_not_returned_by_alloc)
$__internal_0_$__cuda_sm10x_tcgen05_guardrail_trap_col_being_dealloced_not_returned_by_alloc:
[----:B------:R-:W-:Y:S05]  /*6670*/  BPT.TRAP 0x1 ;  /* 0x000000040000795c */ /* 0x000fea0000300000 */
[----:B------:R-:W-:-:S04]  /*6680*/  HFMA2 R3, -RZ, RZ, 0, 0 ;  /* 0x00000000ff037431 */ /* 0x000fc800000001ff */
[----:B------:R-:W-:Y:S05]  /*6690*/  RET.REL.NODEC R2 `(_ZN7cutlass13device_kernelINS_4gemm6kernel13GemmUniversalIN4cute5tupleIJiiiiEEENS1_10collective13CollectiveMmaINS1_35MainloopSm100TmaUmmaWarpSpecializedILi2ELi2ELi4ENS5_IJNS4_1CILi1EEESB_SB_EEEEENS5_IJNSA_ILi64EEESE_NSA_ILi32EEEEEENS_12float_e5m2_tENS5_IJlSB_lEEESH_SI_NS4_8TiledMMAINS4_8MMA_AtomIJNS4_10MMA_TraitsINS4_19SM100_MMA_F8F6F4_SSEJSH_SH_fSE_SE_NS4_17integral_constantINS4_4UMMA5MajorELSP_0EEESQ_NSN_INSO_7ScaleInELSR_0EEESS_EEEEEENS4_6LayoutISC_NS5_IJNSA_ILi0EEESW_SW_EEEEENS5_IJNS4_10UnderscoreESZ_SZ_EEEEENS4_13SM90_TMA_LOADENS4_14ComposedLayoutINS4_7SwizzleILi1ELi4ELi3EEENS4_18smem_ptr_flag_bitsILi8EEENSV_INS5_IJNSA_ILi8EEESF_EEENS5_IJSF_SB_EEEEEEEvNS4_8identityES12_S1C_vS1D_EENS_8epilogue10collective18CollectiveEpilogueINS1F_23Sm100TmaWarpSpecializedILi1ELi1ELi32ELb0ELb0EEEJSG_NS5_IJNSV_ISE_SB_EES1K_EEESH_SI_SH_SI_NS1F_6fusion15FusionCallbacksIS1J_NS1M_17LinearCombinationISH_fSH_fLNS_15FloatRoundStyleE2EEESG_S1L_JEEENS4_5SM1004TMEM4LOAD26SM100_TMEM_LOAD_16dp32b32xES12_NS13_INS14_ILi2ELi4ELi3EEES17_NSV_INS5_IJS18_SE_EEENS5_IJSE_SB_EEEEEEENS4_39AutoVectorizingCopyWithAssumedAlignmentILi128EEENS4_14SM90_TMA_STOREES20_S22_S22_EEEvvEEEEvNT_6ParamsE) ;  /* 0xffffff9802587950 */ /* 0x000fea0003c3ffff */
        .weak           $__internal_1_$__cuda_sm10x_tcgen05_guardrail_trap_phase_invalid_during_alloc
        .type           $__internal_1_$__cuda_sm10x_tcgen05_guardrail_trap_phase_invalid_during_alloc,@function
        .size           $__internal_1_$__cuda_sm10x_tcgen05_guardrail_trap_phase_invalid_during_alloc,($__internal_2_$__cuda_sm10x_tcgen05_guardrail_trap_unallocated_columns_being_dealloced - $__internal_1_$__cuda_sm10x_tcgen05_guardrail_trap_phase_invalid_during_alloc)
$__internal_1_$__cuda_sm10x_tcgen05_guardrail_trap_phase_invalid_during_alloc:
[----:B------:R-:W-:Y:S05]  /*66a0*/  BPT.TRAP 0x1 ;  /* 0x000000040000795c */ /* 0x000fea0000300000 */
[----:B------:R-:W-:-:S04]  /*66b0*/  MOV R3, 0x0 ;  /* 0x0000000000037802 */ /* 0x000fc80000000f00 */
[----:B------:R-:W-:Y:S05]  /*66c0*/  RET.REL.NODEC R2 `(_ZN7cutlass13device_kernelINS_4gemm6kernel13GemmUniversalIN4cute5tupleIJiiiiEEENS1_10collective13CollectiveMmaINS1_35MainloopSm100TmaUmmaWarpSpecializedILi2ELi2ELi4ENS5_IJNS4_1CILi1EEESB_SB_EEEEENS5_IJNSA_ILi64EEESE_NSA_ILi32EEEEEENS_12float_e5m2_tENS5_IJlSB_lEEESH_SI_NS4_8TiledMMAINS4_8MMA_AtomIJNS4_10MMA_TraitsINS4_19SM100_MMA_F8F6F4_SSEJSH_SH_fSE_SE_NS4_17integral_constantINS4_4UMMA5MajorELSP_0EEESQ_NSN_INSO_7ScaleInELSR_0EEESS_EEEEEENS4_6LayoutISC_NS5_IJNSA_ILi0EEESW_SW_EEEEENS5_IJNS4_10UnderscoreESZ_SZ_EEEEENS4_13SM90_TMA_LOADENS4_14ComposedLayoutINS4_7SwizzleILi1ELi4ELi3EEENS4_18smem_ptr_flag_bitsILi8EEENSV_INS5_IJNSA_ILi8EEESF_EEENS5_IJSF_SB_EEEEEEEvNS4_8identityES12_S1C_vS1D_EENS_8epilogue10collective18CollectiveEpilogueINS1F_23Sm100TmaWarpSpecializedILi1ELi1ELi32ELb0ELb0EEEJSG_NS5_IJNSV_ISE_SB_EES1K_EEESH_SI_SH_SI_NS1F_6fusion15FusionCallbacksIS1J_NS1M_17LinearCombinationISH_fSH_fLNS_15FloatRoundStyleE2EEESG_S1L_JEEENS4_5SM1004TMEM4LOAD26SM100_TMEM_LOAD_16dp32b32xES12_NS13_INS14_ILi2ELi4ELi3EEES17_NSV_INS5_IJS18_SE_EEENS5_IJSE_SB_EEEEEEENS4_39AutoVectorizingCopyWithAssumedAlignmentILi128EEENS4_14SM90_TMA_STOREES20_S22_S22_EEEvvEEEEvNT_6ParamsE) ;  /* 0xffffff98024c7950 */ /* 0x000fea0003c3ffff */
        .weak           $__internal_2_$__cuda_sm10x_tcgen05_guardrail_trap_unallocated_columns_being_dealloced
        .type           $__internal_2_$__cuda_sm10x_tcgen05_guardrail_trap_unallocated_columns_being_dealloced,@function
        .size           $__internal_2_$__cuda_sm10x_tcgen05_guardrail_trap_unallocated_columns_being_dealloced,(.L_x_122 - $__internal_2_$__cuda_sm10x_tcgen05_guardrail_trap_unallocated_columns_being_dealloced)
$__internal_2_$__cuda_sm10x_tcgen05_guardrail_trap_unallocated_columns_being_dealloced:
[----:B------:R-:W-:Y:S05]  /*66d0*/  BPT.TRAP 0x1 ;  /* 0x000000040000795c */ /* 0x000fea0000300000 */
[----:B------:R-:W-:-:S04]  /*66e0*/  HFMA2 R3, -RZ, RZ, 0, 0 ;  /* 0x00000000ff037431 */ /* 0x000fc800000001ff */
[----:B------:R-:W-:Y:S05]  /*66f0*/  RET.REL.NODEC R2 `(_ZN7cutlass13device_kernelINS_4gemm6kernel13GemmUniversalIN4cute5tupleIJiiiiEEENS1_10collective13CollectiveMmaINS1_35MainloopSm100TmaUmmaWarpSpecializedILi2ELi2ELi4ENS5_IJNS4_1CILi1EEESB_SB_EEEEENS5_IJNSA_ILi64EEESE_NSA_ILi32EEEEEENS_12float_e5m2_tENS5_IJlSB_lEEESH_SI_NS4_8TiledMMAINS4_8MMA_AtomIJNS4_10MMA_TraitsINS4_19SM100_MMA_F8F6F4_SSEJSH_SH_fSE_SE_NS4_17integral_constantINS4_4UMMA5MajorELSP_0EEESQ_NSN_INSO_7ScaleInELSR_0EEESS_EEEEEENS4_6LayoutISC_NS5_IJNSA_ILi0EEESW_SW_EEEEENS5_IJNS4_10UnderscoreESZ_SZ_EEEEENS4_13SM90_TMA_LOADENS4_14ComposedLayoutINS4_7SwizzleILi1ELi4ELi3EEENS4_18smem_ptr_flag_bitsILi8EEENSV_INS5_IJNSA_ILi8EEESF_EEENS5_IJSF_SB_EEEEEEEvNS4_8identityES12_S1C_vS1D_EENS_8epilogue10collective18CollectiveEpilogueINS1F_23Sm100TmaWarpSpecializedILi1ELi1ELi32ELb0ELb0EEEJSG_NS5_IJNSV_ISE_SB_EES1K_EEESH_SI_SH_SI_NS1F_6fusion15FusionCallbacksIS1J_NS1M_17LinearCombinationISH_fSH_fLNS_15FloatRoundStyleE2EEESG_S1L_JEEENS4_5SM1004TMEM4LOAD26SM100_TMEM_LOAD_16dp32b32xES12_NS13_INS14_ILi2ELi4ELi3EEES17_NSV_INS5_IJS18_SE_EEENS5_IJSE_SB_EEEEEEENS4_39AutoVectorizingCopyWithAssumedAlignmentILi128EEENS4_14SM90_TMA_STOREES20_S22_S22_EEEvvEEEEvNT_6ParamsE) ;  /* 0xffffff9802407950 */ /* 0x000fea0003c3ffff */
.L_x_121:
[----:B------:R-:W-:-:S00]  /*6700*/  BRA `(.L_x_121) ;  /* 0xfffffffc00fc7947 */ /* 0x000fc0000383ffff */
[----:B------:R-:W-:-:S00]  /*6710*/  NOP ;  /* 0x0000000000007918 */ /* 0x000fc00000000000 */
        /* <DEDUP_REMOVED lines=14> */
.L_x_122:


//--------------------- .nv.global.init           --------------------------
	.section	.nv.global.init,"aw",@progbits
.nv.global.init:
	.type		$str$27,@object
	.size		$str$27,($str$28 - $str$27)
$str$27:
        /*0000*/ 	.byte	0x28, 0x61, 0x64, 0x64, 0x72, 0x65, 0x73, 0x73, 0x20, 0x26, 0x20, 0x6d, 0x61, 0x73, 0x6b, 0x29
        /*0010*/ 	.byte	0x20, 0x3d, 0x3d, 0x20, 0x30, 0x00
	.type		$str$28,@object
	.size		$str$28,($str$26 - $str$28)
$str$28:
        /*0016*/ 	.byte	0x2f, 0x74, 0x6d, 0x70, 0x2f, 0x63, 0x75, 0x74, 0x6c, 0x61, 0x73, 0x73, 0x5f, 0x73, 0x77, 0x65
        /*0026*/ 	.byte	0x65, 0x70, 0x5f, 0x73, 0x72, 0x63, 0x2f, 0x69, 0x6e, 0x63, 0x6c, 0x75, 0x64, 0x65, 0x2f, 0x63
        /*0036*/ 	.byte	0x75, 0x74, 0x65, 0x2f, 0x70, 0x6f, 0x69, 0x6e, 0x74, 0x65, 0x72, 0x5f, 0x66, 0x6c, 0x61, 0x67
        /*0046*/ 	.byte	0x67, 0x65, 0x64, 0x2e, 0x68, 0x70, 0x70, 0x00
	.type		$str$26,@object
	.size		$str$26,($str$25 - $str$26)
$str$26:
        /*004e*/ 	.byte	0x2f, 0x74, 0x6d, 0x70, 0x2f, 0x63, 0x75, 0x74, 0x6c, 0x61, 0x73, 0x73, 0x5f, 0x73, 0x77, 0x65
        /*005e*/ 	.byte	0x65, 0x70, 0x5f, 0x73, 0x72, 0x63, 0x2f, 0x69, 0x6e, 0x63, 0x6c, 0x75, 0x64, 0x65, 0x2f, 0x63
        /*006e*/ 	.byte	0x75, 0x74, 0x65, 0x2f, 0x61, 0x74, 0x6f, 0x6d, 0x2f, 0x63, 0x6f, 0x70, 0x79, 0x5f, 0x74, 0x72
        /*007e*/ 	.byte	0x61, 0x69, 0x74, 0x73, 0x5f, 0x73, 0x6d, 0x31, 0x30, 0x30, 0x2e, 0x68, 0x70, 0x70, 0x00
	.type		$str$25,@object
	.size		$str$25,(__unnamed_1 - $str$25)
$str$25:
        /*008d*/ 	.byte	0x28, 0x28, 0x75, 0x69, 0x6e, 0x74, 0x33, 0x32, 0x5f, 0x74, 0x28, 0x74, 0x68, 0x72, 0x65, 0x61
        /*009d*/ 	.byte	0x64, 0x49, 0x64, 0x78, 0x2e, 0x78, 0x29, 0x20, 0x2f, 0x20, 0x33, 0x32, 0x29, 0x20, 0x25, 0x20
        /*00ad*/ 	.byte	0x34, 0x29, 0x20, 0x3d, 0x3d, 0x20, 0x28, 0x28, 0x28, 0x74, 0x6d, 0x65, 0x6d, 0x5f, 0x61, 0x64
        /*00bd*/ 	.byte	0x64, 0x72, 0x20, 0x3e, 0x3e, 0x20, 0x31, 0x36, 0x29, 0x20, 0x2f, 0x20, 0x33, 0x32, 0x29, 0x20
        /*00cd*/ 	.byte	0x25, 0x20, 0x34, 0x29, 0x00
	.type		__unnamed_1,@object
	.size		__unnamed_1,(__unnamed_2 - __unnamed_1)
__unnamed_1:
        /*00d2*/ 	.byte	0x61, 0x75, 0x74, 0x6f, 0x20, 0x63, 0x75, 0x74, 0x65, 0x3a, 0x3a, 0x61, 0x73, 0x5f, 0x70, 0x6f
        /* <DEDUP_REMOVED lines=24> */
        /*0262*/ 	.byte	0x3c, 0x34, 0x30, 0x39, 0x36, 0x3e, 0x3e, 0x3e, 0x3e, 0x5d, 0x00
	.type		__unnamed_2,@object
	.size		__unnamed_2,(.L_2 - __unnamed_2)
__unnamed_2:
        /* <DEDUP_REMOVED lines=40> */
        /*04ed*/ 	.byte	0x74, 0x65, 0x3a, 0x3a, 0x43, 0x3c, 0x30, 0x3e, 0x3e, 0x3e, 0x3e, 0x5d, 0x00
.L_2:


//--------------------- .nv.shared._ZN7cutlass13device_kernelINS_4gemm6kernel13GemmUniversalIN4cute5tupleIJiiiiEEENS1_10collective13CollectiveMmaINS1_35MainloopSm100TmaUmmaWarpSpecializedILi2ELi2ELi4ENS5_IJNS4_1CILi1EEESB_SB_EEEEENS5_IJNSA_ILi64EEESE_NSA_ILi32EEEEEENS_12float_e5m2_tENS5_IJlSB_lEEESH_SI_NS4_8TiledMMAINS4_8MMA_AtomIJNS4_10MMA_TraitsINS4_19SM100_MMA_F8F6F4_SSEJSH_SH_fSE_SE_NS4_17integral_constantINS4_4UMMA5MajorELSP_0EEESQ_NSN_INSO_7ScaleInELSR_0EEESS_EEEEEENS4_6LayoutISC_NS5_IJNSA_ILi0EEESW_SW_EEEEENS5_IJNS4_10UnderscoreESZ_SZ_EEEEENS4_13SM90_TMA_LOADENS4_14ComposedLayoutINS4_7SwizzleILi1ELi4ELi3EEENS4_18smem_ptr_flag_bitsILi8EEENSV_INS5_IJNSA_ILi8EEESF_EEENS5_IJSF_SB_EEEEEEEvNS4_8identityES12_S1C_vS1D_EENS_8epilogue10collective18CollectiveEpilogueINS1F_23Sm100TmaWarpSpecializedILi1ELi1ELi32ELb0ELb0EEEJSG_NS5_IJNSV_ISE_SB_EES1K_EEESH_SI_SH_SI_NS1F_6fusion15FusionCallbacksIS1J_NS1M_17LinearCombinationISH_fSH_fLNS_15FloatRoundStyleE2EEESG_S1L_JEEENS4_5SM1004TMEM4LOAD26SM100_TMEM_LOAD_16dp32b32xES12_NS13_INS14_ILi2ELi4ELi3EEES17_NSV_INS5_IJS18_SE_EEENS5_IJSE_SB_EEEEEEENS4_39AutoVectorizingCopyWithAssumedAlignmentILi128EEENS4_14SM90_TMA_STOREES20_S22_S22_EEEvvEEEEvNT_6ParamsE --------------------------
	.section	.nv.shared._ZN7cutlass13device_kernelINS_4gemm6kernel13GemmUniversalIN4cute5tupleIJiiiiEEENS1_10collective13CollectiveMmaINS1_35MainloopSm100TmaUmmaWarpSpecializedILi2ELi2ELi4ENS5_IJNS4_1CILi1EEESB_SB_EEEEENS5_IJNSA_ILi64EEESE_NSA_ILi32EEEEEENS_12float_e5m2_tENS5_IJlSB_lEEESH_SI_NS4_8TiledMMAINS4_8MMA_AtomIJNS4_10MMA_TraitsINS4_19SM100_MMA_F8F6F4_SSEJSH_SH_fSE_SE_NS4_17integral_constantINS4_4UMMA5MajorELSP_0EEESQ_NSN_INSO_7ScaleInELSR_0EEESS_EEEEEENS4_6LayoutISC_NS5_IJNSA_ILi0EEESW_SW_EEEEENS5_IJNS4_10UnderscoreESZ_SZ_EEEEENS4_13SM90_TMA_LOADENS4_14ComposedLayoutINS4_7SwizzleILi1ELi4ELi3EEENS4_18smem_ptr_flag_bitsILi8EEENSV_INS5_IJNSA_ILi8EEESF_EEENS5_IJSF_SB_EEEEEEEvNS4_8identityES12_S1C_vS1D_EENS_8epilogue10collective18CollectiveEpilogueINS1F_23Sm100TmaWarpSpecializedILi1ELi1ELi32ELb0ELb0EEEJSG_NS5_IJNSV_ISE_SB_EES1K_EEESH_SI_SH_SI_NS1F_6fusion15FusionCallbacksIS1J_NS1M_17LinearCombinationISH_fSH_fLNS_15FloatRoundStyleE2EEESG_S1L_JEEENS4_5SM1004TMEM4LOAD26SM100_TMEM_LOAD_16dp32b32xES12_NS13_INS14_ILi2ELi4ELi3EEES17_NSV_INS5_IJS18_SE_EEENS5_IJSE_SB_EEEEEEENS4_39AutoVectorizingCopyWithAssumedAlignmentILi128EEENS4_14SM90_TMA_STOREES20_S22_S22_EEEvvEEEEvNT_6ParamsE,"aw",@nobits
	.sectionflags	@""
	.align	16
	.zero		1024


//--------------------- .nv.shared.reserved.0     --------------------------
	.section	.nv.shared.reserved.0,"aw",@nobits
	.weak		__nv_reservedSMEM_offset_0_alias
	.size		__nv_reservedSMEM_offset_0_alias, 0, 64
	.other		__nv_reservedSMEM_offset_0_alias,@"STO_CUDA_RESERVED_SHARED STV_DEFAULT"
__nv_reservedSMEM_offset_0_alias:
	.zero		0
.nv.shared.reserved.0:
	.zero		64
	.weak		__nv_reservedSMEM_tcgen05_partition
	.type		__nv_reservedSMEM_tcgen05_partition,@object
	.size		__nv_reservedSMEM_tcgen05_partition,(.L_0 - __nv_reservedSMEM_tcgen05_partition)
__nv_reservedSMEM_tcgen05_partition:
	.zero		32
.L_0:


//--------------------- .nv.global                --------------------------
	.section	.nv.global,"aw",@nobits
.nv.global:
	.type		_ZN40_INTERNAL_23219921_4_k_cu_05a184ef_328224cute1_E,@object
	.size		_ZN40_INTERNAL_23219921_4_k_cu_05a184ef_328224cute1_E,(_ZN40_INTERNAL_23219921_4_k_cu_05a184ef_328224cuda3std3__45__cpo6cbeginE - _ZN40_INTERNAL_23219921_4_k_cu_05a184ef_328224cute1_E)
_ZN40_INTERNAL_23219921_4_k_cu_05a184ef_328224cute1_E:
	.zero		1
	.type		_ZN40_INTERNAL_23219921_4_k_cu_05a184ef_328224cuda3std3__45__cpo6cbeginE,@object
	.size		_ZN40_INTERNAL_23219921_4_k_cu_05a184ef_328224cuda3std3__45__cpo6cbeginE,(_ZN40_INTERNAL_23219921_4_k_cu_05a184ef_328224cuda3std3__48in_placeE - _ZN40_INTERNAL_23219921_4_k_cu_05a184ef_328224cuda3std3__45__cpo6cbeginE)
_ZN40_INTERNAL_23219921_4_k_cu_05a184ef_328224cuda3std3__45__cpo6cbeginE:
	.zero		1
	.type		_ZN40_INTERNAL_23219921_4_k_cu_05a184ef_328224cuda3std3__48in_placeE,@object
	.size		_ZN40_INTERNAL_23219921_4_k_cu_05a184ef_328224cuda3std3__48in_placeE,(_ZN40_INTERNAL_23219921_4_k_cu_05a184ef_328224cuda3std6ranges3__45__cpo9iter_moveE - _ZN40_INTERNAL_23219921_4_k_cu_05a184ef_328224cuda3std3__48in_placeE)
_ZN40_INTERNAL_23219921_4_k_cu_05a184ef_328224cuda3std3__48in_placeE:
	.zero		1
	.type		_ZN40_INTERNAL_23219921_4_k_cu_05a184ef_328224cuda3std6ranges3__45__cpo9iter_moveE,@object
	.size		_ZN40_INTERNAL_23219921_4_k_cu_05a184ef_328224cuda3std6ranges3__45__cpo9iter_moveE,(_ZN40_INTERNAL_23219921_4_k_cu_05a184ef_328224cuda3std3__45__cpo5beginE - _ZN40_INTERNAL_23219921_4_k_cu_05a184ef_328224cuda3std6ranges3__45__cpo9iter_moveE)
_ZN40_INTERNAL_23219921_4_k_cu_05a184ef_328224cuda3std6ranges3__45__cpo9iter_moveE:
	.zero		1
	.type		_ZN40_INTERNAL_23219921_4_k_cu_05a184ef_328224cuda3std3__45__cpo5beginE,@object
	.size		_ZN40_INTERNAL_23219921_4_k_cu_05a184ef_328224cuda3std3__45__cpo5beginE,(_ZN40_INTERNAL_23219921_4_k_cu_05a184ef_328224cuda3std3__442_GLOBAL__N__23219921_4_k_cu_05a184ef_328226ignoreE - _ZN40_INTERNAL_23219921_4_k_cu_05a184ef_328224cuda3std3__45__cpo5beginE)
_ZN40_INTERNAL_23219921_4_k_cu_05a184ef_328224cuda3std3__45__cpo5beginE:
	.zero		1
	.type		_ZN40_INTERNAL_23219921_4_k_cu_05a184ef_328224cuda3std3__442_GLOBAL__N__23219921_4_k_cu_05a184ef_328226ignoreE,@object
	.size		_ZN40_INTERNAL_23219921_4_k_cu_05a184ef_328224cuda3std3__442_GLOBAL__N__23219921_4_k_cu_05a184ef_328226ignoreE,(_ZN40_INTERNAL_23219921_4_k_cu_05a184ef_328224cute7productE - _ZN40_INTERNAL_23219921_4_k_cu_05a184ef_328224cuda3std3__442_GLOBAL__N__23219921_4_k_cu_05a184ef_328226ignoreE)
_ZN40_INTERNAL_23219921_4_k_cu_05a184ef_328224cuda3std3__442_GLOBAL__N__23219921_4_k_cu_05a184ef_328226ignoreE:
	.zero		1
	.type		_ZN40_INTERNAL_23219921_4_k_cu_05a184ef_328224cute7productE,@object
	.size		_ZN40_INTERNAL_23219921_4_k_cu_05a184ef_328224cute7productE,(_ZN40_INTERNAL_23219921_4_k_cu_05a184ef_328224cuda3std3__45__cpo3endE - _ZN40_INTERNAL_23219921_4_k_cu_05a184ef_328224cute7productE)
_ZN40_INTERNAL_23219921_4_k_cu_05a184ef_328224cute7productE:
	.zero		1
	.type		_ZN40_INTERNAL_23219921_4_k_cu_05a184ef_328224cuda3std3__45__cpo3endE,@object
	.size		_ZN40_INTERNAL_23219921_4_k_cu_05a184ef_328224cuda3std3__45__cpo3endE,(_ZN40_INTERNAL_23219921_4_k_cu_05a184ef_328224cuda3std3__419piecewise_constructE - _ZN40_INTERNAL_23219921_4_k_cu_05a184ef_328224cuda3std3__45__cpo3endE)
_ZN40_INTERNAL_23219921_4_k_cu_05a184ef_328224cuda3std3__45__cpo3endE:
	.zero		1
	.type		_ZN40_INTERNAL_23219921_4_k_cu_05a184ef_328224cuda3std3__419piecewise_constructE,@object
	.size		_ZN40_INTERNAL_23219921_4_k_cu_05a184ef_328224cuda3std3__419piecewise_constructE,(_ZN40_INTERNAL_23219921_4_k_cu_05a184ef_328224cuda3std3__45__cpo4cendE - _ZN40_INTERNAL_23219921_4_k_cu_05a184ef_328224cuda3std3__419piecewise_constructE)
_ZN40_INTERNAL_23219921_4_k_cu_05a184ef_328224cuda3std3__419piecewise_constructE:
	.zero		1
	.type		_ZN40_INTERNAL_23219921_4_k_cu_05a184ef_328224cuda3std3__45__cpo4cendE,@object
	.size		_ZN40_INTERNAL_23219921_4_k_cu_05a184ef_328224cuda3std3__45__cpo4cendE,(_ZN40_INTERNAL_23219921_4_k_cu_05a184ef_328224cuda3std6ranges3__45__cpo4swapE - _ZN40_INTERNAL_23219921_4_k_cu_05a184ef_328224cuda3std3__45__cpo4cendE)
_ZN40_INTERNAL_23219921_4_k_cu_05a184ef_328224cuda3std3__45__cpo4cendE:
	.zero		1
	.type		_ZN40_INTERNAL_23219921_4_k_cu_05a184ef_328224cuda3std6ranges3__45__cpo4swapE,@object
	.size		_ZN40_INTERNAL_23219921_4_k_cu_05a184ef_328224cuda3std6ranges3__45__cpo4swapE,(.L_10 - _ZN40_INTERNAL_23219921_4_k_cu_05a184ef_328224cuda3std6ranges3__45__cpo4swapE)
_ZN40_INTERNAL_23219921_4_k_cu_05a184ef_328224cuda3std6ranges3__45__cpo4swapE:
	.zero		1
.L_10:


//--------------------- .nv.constant0._ZN7cutlass13device_kernelINS_4gemm6kernel13GemmUniversalIN4cute5tupleIJiiiiEEENS1_10collective13CollectiveMmaINS1_35MainloopSm100TmaUmmaWarpSpecializedILi2ELi2ELi4ENS5_IJNS4_1CILi1EEESB_SB_EEEEENS5_IJNSA_ILi64EEESE_NSA_ILi32EEEEEENS_12float_e5m2_tENS5_IJlSB_lEEESH_SI_NS4_8TiledMMAINS4_8MMA_AtomIJNS4_10MMA_TraitsINS4_19SM100_MMA_F8F6F4_SSEJSH_SH_fSE_SE_NS4_17integral_constantINS4_4UMMA5MajorELSP_0EEESQ_NSN_INSO_7ScaleInELSR_0EEESS_EEEEEENS4_6LayoutISC_NS5_IJNSA_ILi0EEESW_SW_EEEEENS5_IJNS4_10UnderscoreESZ_SZ_EEEEENS4_13SM90_TMA_LOADENS4_14ComposedLayoutINS4_7SwizzleILi1ELi4ELi3EEENS4_18smem_ptr_flag_bitsILi8EEENSV_INS5_IJNSA_ILi8EEESF_EEENS5_IJSF_SB_EEEEEEEvNS4_8identityES12_S1C_vS1D_EENS_8epilogue10collective18CollectiveEpilogueINS1F_23Sm100TmaWarpSpecializedILi1ELi1ELi32ELb0ELb0EEEJSG_NS5_IJNSV_ISE_SB_EES1K_EEESH_SI_SH_SI_NS1F_6fusion15FusionCallbacksIS1J_NS1M_17LinearCombinationISH_fSH_fLNS_15FloatRoundStyleE2EEESG_S1L_JEEENS4_5SM1004TMEM4LOAD26SM100_TMEM_LOAD_16dp32b32xES12_NS13_INS14_ILi2ELi4ELi3EEES17_NSV_INS5_IJS18_SE_EEENS5_IJSE_SB_EEEEEEENS4_39AutoVectorizingCopyWithAssumedAlignmentILi128EEENS4_14SM90_TMA_STOREES20_S22_S22_EEEvvEEEEvNT_6ParamsE --------------------------
	.section	.nv.constant0._ZN7cutlass13device_kernelINS_4gemm6kernel13GemmUniversalIN4cute5tupleIJiiiiEEENS1_10collective13CollectiveMmaINS1_35MainloopSm100TmaUmmaWarpSpecializedILi2ELi2ELi4ENS5_IJNS4_1CILi1EEESB_SB_EEEEENS5_IJNSA_ILi64EEESE_NSA_ILi32EEEEEENS_12float_e5m2_tENS5_IJlSB_lEEESH_SI_NS4_8TiledMMAINS4_8MMA_AtomIJNS4_10MMA_TraitsINS4_19SM100_MMA_F8F6F4_SSEJSH_SH_fSE_SE_NS4_17integral_constantINS4_4UMMA5MajorELSP_0EEESQ_NSN_INSO_7ScaleInELSR_0EEESS_EEEEEENS4_6LayoutISC_NS5_IJNSA_ILi0EEESW_SW_EEEEENS5_IJNS4_10UnderscoreESZ_SZ_EEEEENS4_13SM90_TMA_LOADENS4_14ComposedLayoutINS4_7SwizzleILi1ELi4ELi3EEENS4_18smem_ptr_flag_bitsILi8EEENSV_INS5_IJNSA_ILi8EEESF_EEENS5_IJSF_SB_EEEEEEEvNS4_8identityES12_S1C_vS1D_EENS_8epilogue10collective18CollectiveEpilogueINS1F_23Sm100TmaWarpSpecializedILi1ELi1ELi32ELb0ELb0EEEJSG_NS5_IJNSV_ISE_SB_EES1K_EEESH_SI_SH_SI_NS1F_6fusion15FusionCallbacksIS1J_NS1M_17LinearCombinationISH_fSH_fLNS_15FloatRoundStyleE2EEESG_S1L_JEEENS4_5SM1004TMEM4LOAD26SM100_TMEM_LOAD_16dp32b32xES12_NS13_INS14_ILi2ELi4ELi3EEES17_NSV_INS5_IJS18_SE_EEENS5_IJSE_SB_EEEEEEENS4_39AutoVectorizingCopyWithAssumedAlignmentILi128EEENS4_14SM90_TMA_STOREES20_S22_S22_EEEvvEEEEvNT_6ParamsE,"a",@progbits
	.sectionflags	@""
	.align	4
.nv.constant0._ZN7cutlass13device_kernelINS_4gemm6kernel13GemmUniversalIN4cute5tupleIJiiiiEEENS1_10collective13CollectiveMmaINS1_35MainloopSm100TmaUmmaWarpSpecializedILi2ELi2ELi4ENS5_IJNS4_1CILi1EEESB_SB_EEEEENS5_IJNSA_ILi64EEESE_NSA_ILi32EEEEEENS_12float_e5m2_tENS5_IJlSB_lEEESH_SI_NS4_8TiledMMAINS4_8MMA_AtomIJNS4_10MMA_TraitsINS4_19SM100_MMA_F8F6F4_SSEJSH_SH_fSE_SE_NS4_17integral_constantINS4_4UMMA5MajorELSP_0EEESQ_NSN_INSO_7ScaleInELSR_0EEESS_EEEEEENS4_6LayoutISC_NS5_IJNSA_ILi0EEESW_SW_EEEEENS5_IJNS4_10UnderscoreESZ_SZ_EEEEENS4_13SM90_TMA_LOADENS4_14ComposedLayoutINS4_7SwizzleILi1ELi4ELi3EEENS4_18smem_ptr_flag_bitsILi8EEENSV_INS5_IJNSA_ILi8EEESF_EEENS5_IJSF_SB_EEEEEEEvNS4_8identityES12_S1C_vS1D_EENS_8epilogue10collective18CollectiveEpilogueINS1F_23Sm100TmaWarpSpecializedILi1ELi1ELi32ELb0ELb0EEEJSG_NS5_IJNSV_ISE_SB_EES1K_EEESH_SI_SH_SI_NS1F_6fusion15FusionCallbacksIS1J_NS1M_17LinearCombinationISH_fSH_fLNS_15FloatRoundStyleE2EEESG_S1L_JEEENS4_5SM1004TMEM4LOAD26SM100_TMEM_LOAD_16dp32b32xES12_NS13_INS14_ILi2ELi4ELi3EEES17_NSV_INS5_IJS18_SE_EEENS5_IJSE_SB_EEEEEEENS4_39AutoVectorizingCopyWithAssumedAlignmentILi128EEENS4_14SM90_TMA_STOREES20_S22_S22_EEEvvEEEEvNT_6ParamsE:
	.zero		2944


//--------------------- SYMBOLS --------------------------

	.type		.nv.reservedSmem.offset0,@object
	.size		.nv.reservedSmem.offset0,0x4
	.type		.nv.reservedSmem.cap,@object
	.size		.nv.reservedSmem.cap,0x4
	.type		__assertfail,@function
